//
// Generated by NVIDIA NVVM Compiler
//
// Compiler Build ID: CL-36424714
// Cuda compilation tools, release 13.0, V13.0.88
// Based on NVVM 20.0.0
//

.version 9.0
.target sm_100
.address_size 64

	// .globl	_ZN6mast3r4cuda14softmax_kernelEPfii

.visible .entry _ZN6mast3r4cuda14softmax_kernelEPfii(
	.param .u64 .ptr .align 1 _ZN6mast3r4cuda14softmax_kernelEPfii_param_0,
	.param .u32 _ZN6mast3r4cuda14softmax_kernelEPfii_param_1,
	.param .u32 _ZN6mast3r4cuda14softmax_kernelEPfii_param_2
)
{
	.reg .pred 	%p<29>;
	.reg .b32 	%r<104>;
	.reg .b32 	%f<365>;
	.reg .b64 	%rd<51>;

	ld.param.u64 	%rd18, [_ZN6mast3r4cuda14softmax_kernelEPfii_param_0];
	ld.param.u32 	%r48, [_ZN6mast3r4cuda14softmax_kernelEPfii_param_1];
	ld.param.u32 	%r47, [_ZN6mast3r4cuda14softmax_kernelEPfii_param_2];
	mov.u32 	%r49, %ctaid.x;
	mov.u32 	%r50, %ntid.x;
	mov.u32 	%r51, %tid.x;
	mad.lo.s32 	%r1, %r49, %r50, %r51;
	setp.ge.s32 	%p1, %r1, %r48;
	@%p1 bra 	$L__BB0_40;
	cvta.to.global.u64 	%rd1, %rd18;
	mul.lo.s32 	%r2, %r47, %r1;
	mul.wide.s32 	%rd19, %r2, 4;
	add.s64 	%rd2, %rd1, %rd19;
	ld.global.f32 	%f355, [%rd2];
	setp.lt.s32 	%p2, %r47, 2;
	@%p2 bra 	$L__BB0_15;
	add.s32 	%r3, %r47, -1;
	add.s32 	%r53, %r47, -2;
	and.b32  	%r4, %r3, 15;
	setp.lt.u32 	%p3, %r53, 15;
	mov.b32 	%r90, 1;
	@%p3 bra 	$L__BB0_6;
	and.b32  	%r55, %r3, -16;
	neg.s32 	%r94, %r55;
	add.s64 	%rd21, %rd19, %rd1;
	add.s64 	%rd47, %rd21, 32;
	mov.b32 	%r93, 0;
$L__BB0_4:
	.pragma "nounroll";
	ld.global.f32 	%f29, [%rd47+-28];
	max.f32 	%f30, %f355, %f29;
	ld.global.f32 	%f31, [%rd47+-24];
	max.f32 	%f32, %f30, %f31;
	ld.global.f32 	%f33, [%rd47+-20];
	max.f32 	%f34, %f32, %f33;
	ld.global.f32 	%f35, [%rd47+-16];
	max.f32 	%f36, %f34, %f35;
	ld.global.f32 	%f37, [%rd47+-12];
	max.f32 	%f38, %f36, %f37;
	ld.global.f32 	%f39, [%rd47+-8];
	max.f32 	%f40, %f38, %f39;
	ld.global.f32 	%f41, [%rd47+-4];
	max.f32 	%f42, %f40, %f41;
	ld.global.f32 	%f43, [%rd47];
	max.f32 	%f44, %f42, %f43;
	ld.global.f32 	%f45, [%rd47+4];
	max.f32 	%f46, %f44, %f45;
	ld.global.f32 	%f47, [%rd47+8];
	max.f32 	%f48, %f46, %f47;
	ld.global.f32 	%f49, [%rd47+12];
	max.f32 	%f50, %f48, %f49;
	ld.global.f32 	%f51, [%rd47+16];
	max.f32 	%f52, %f50, %f51;
	ld.global.f32 	%f53, [%rd47+20];
	max.f32 	%f54, %f52, %f53;
	ld.global.f32 	%f55, [%rd47+24];
	max.f32 	%f56, %f54, %f55;
	ld.global.f32 	%f57, [%rd47+28];
	max.f32 	%f58, %f56, %f57;
	ld.global.f32 	%f59, [%rd47+32];
	max.f32 	%f355, %f58, %f59;
	add.s32 	%r94, %r94, 16;
	add.s32 	%r93, %r93, 16;
	add.s64 	%rd47, %rd47, 64;
	setp.eq.s32 	%p4, %r94, 0;
	@%p4 bra 	$L__BB0_5;
	bra.uni 	$L__BB0_4;
$L__BB0_5:
	add.s32 	%r90, %r93, 1;
$L__BB0_6:
	setp.eq.s32 	%p5, %r4, 0;
	@%p5 bra 	$L__BB0_15;
	and.b32  	%r8, %r3, 7;
	setp.lt.u32 	%p6, %r4, 8;
	@%p6 bra 	$L__BB0_9;
	mul.wide.u32 	%rd22, %r90, 4;
	add.s64 	%rd23, %rd2, %rd22;
	ld.global.f32 	%f61, [%rd23];
	max.f32 	%f62, %f355, %f61;
	ld.global.f32 	%f63, [%rd23+4];
	max.f32 	%f64, %f62, %f63;
	ld.global.f32 	%f65, [%rd23+8];
	max.f32 	%f66, %f64, %f65;
	ld.global.f32 	%f67, [%rd23+12];
	max.f32 	%f68, %f66, %f67;
	ld.global.f32 	%f69, [%rd23+16];
	max.f32 	%f70, %f68, %f69;
	ld.global.f32 	%f71, [%rd23+20];
	max.f32 	%f72, %f70, %f71;
	ld.global.f32 	%f73, [%rd23+24];
	max.f32 	%f74, %f72, %f73;
	ld.global.f32 	%f75, [%rd23+28];
	max.f32 	%f355, %f74, %f75;
	add.s32 	%r90, %r90, 8;
$L__BB0_9:
	setp.eq.s32 	%p7, %r8, 0;
	@%p7 bra 	$L__BB0_15;
	and.b32  	%r11, %r3, 3;
	setp.lt.u32 	%p8, %r8, 4;
	@%p8 bra 	$L__BB0_12;
	mul.wide.u32 	%rd24, %r90, 4;
	add.s64 	%rd25, %rd2, %rd24;
	ld.global.f32 	%f77, [%rd25];
	max.f32 	%f78, %f355, %f77;
	ld.global.f32 	%f79, [%rd25+4];
	max.f32 	%f80, %f78, %f79;
	ld.global.f32 	%f81, [%rd25+8];
	max.f32 	%f82, %f80, %f81;
	ld.global.f32 	%f83, [%rd25+12];
	max.f32 	%f355, %f82, %f83;
	add.s32 	%r90, %r90, 4;
$L__BB0_12:
	setp.eq.s32 	%p9, %r11, 0;
	@%p9 bra 	$L__BB0_15;
	mul.wide.u32 	%rd27, %r90, 4;
	add.s64 	%rd28, %rd19, %rd27;
	add.s64 	%rd46, %rd1, %rd28;
	neg.s32 	%r92, %r11;
$L__BB0_14:
	.pragma "nounroll";
	ld.global.f32 	%f84, [%rd46];
	max.f32 	%f355, %f355, %f84;
	add.s64 	%rd46, %rd46, 4;
	add.s32 	%r92, %r92, 1;
	setp.ne.s32 	%p10, %r92, 0;
	@%p10 bra 	$L__BB0_14;
$L__BB0_15:
	setp.lt.s32 	%p11, %r47, 1;
	mov.f32 	%f364, 0f00000000;
	@%p11 bra 	$L__BB0_27;
	and.b32  	%r17, %r47, 7;
	setp.lt.u32 	%p12, %r47, 8;
	mov.f32 	%f364, 0f00000000;
	mov.b32 	%r96, 0;
	@%p12 bra 	$L__BB0_19;
	and.b32  	%r96, %r47, 2147483640;
	neg.s32 	%r95, %r96;
	add.s64 	%rd30, %rd19, %rd1;
	add.s64 	%rd48, %rd30, 16;
	mov.f32 	%f364, 0f00000000;
$L__BB0_18:
	.pragma "nounroll";
	ld.global.f32 	%f89, [%rd48+-16];
	sub.f32 	%f90, %f89, %f355;
	fma.rn.f32 	%f91, %f90, 0f3BBB989D, 0f3F000000;
	cvt.sat.f32.f32 	%f92, %f91;
	mov.f32 	%f93, 0f4B400001;
	mov.f32 	%f94, 0f437C0000;
	fma.rm.f32 	%f95, %f92, %f94, %f93;
	add.f32 	%f96, %f95, 0fCB40007F;
	neg.f32 	%f97, %f96;
	fma.rn.f32 	%f98, %f90, 0f3FB8AA3B, %f97;
	fma.rn.f32 	%f99, %f90, 0f32A57060, %f98;
	mov.b32 	%r57, %f95;
	shl.b32 	%r58, %r57, 23;
	mov.b32 	%f100, %r58;
	ex2.approx.ftz.f32 	%f101, %f99;
	mul.f32 	%f102, %f101, %f100;
	st.global.f32 	[%rd48+-16], %f102;
	add.f32 	%f103, %f364, %f102;
	ld.global.f32 	%f104, [%rd48+-12];
	sub.f32 	%f105, %f104, %f355;
	fma.rn.f32 	%f106, %f105, 0f3BBB989D, 0f3F000000;
	cvt.sat.f32.f32 	%f107, %f106;
	fma.rm.f32 	%f108, %f107, %f94, %f93;
	add.f32 	%f109, %f108, 0fCB40007F;
	neg.f32 	%f110, %f109;
	fma.rn.f32 	%f111, %f105, 0f3FB8AA3B, %f110;
	fma.rn.f32 	%f112, %f105, 0f32A57060, %f111;
	mov.b32 	%r59, %f108;
	shl.b32 	%r60, %r59, 23;
	mov.b32 	%f113, %r60;
	ex2.approx.ftz.f32 	%f114, %f112;
	mul.f32 	%f115, %f114, %f113;
	st.global.f32 	[%rd48+-12], %f115;
	add.f32 	%f116, %f103, %f115;
	ld.global.f32 	%f117, [%rd48+-8];
	sub.f32 	%f118, %f117, %f355;
	fma.rn.f32 	%f119, %f118, 0f3BBB989D, 0f3F000000;
	cvt.sat.f32.f32 	%f120, %f119;
	fma.rm.f32 	%f121, %f120, %f94, %f93;
	add.f32 	%f122, %f121, 0fCB40007F;
	neg.f32 	%f123, %f122;
	fma.rn.f32 	%f124, %f118, 0f3FB8AA3B, %f123;
	fma.rn.f32 	%f125, %f118, 0f32A57060, %f124;
	mov.b32 	%r61, %f121;
	shl.b32 	%r62, %r61, 23;
	mov.b32 	%f126, %r62;
	ex2.approx.ftz.f32 	%f127, %f125;
	mul.f32 	%f128, %f127, %f126;
	st.global.f32 	[%rd48+-8], %f128;
	add.f32 	%f129, %f116, %f128;
	ld.global.f32 	%f130, [%rd48+-4];
	sub.f32 	%f131, %f130, %f355;
	fma.rn.f32 	%f132, %f131, 0f3BBB989D, 0f3F000000;
	cvt.sat.f32.f32 	%f133, %f132;
	fma.rm.f32 	%f134, %f133, %f94, %f93;
	add.f32 	%f135, %f134, 0fCB40007F;
	neg.f32 	%f136, %f135;
	fma.rn.f32 	%f137, %f131, 0f3FB8AA3B, %f136;
	fma.rn.f32 	%f138, %f131, 0f32A57060, %f137;
	mov.b32 	%r63, %f134;
	shl.b32 	%r64, %r63, 23;
	mov.b32 	%f139, %r64;
	ex2.approx.ftz.f32 	%f140, %f138;
	mul.f32 	%f141, %f140, %f139;
	st.global.f32 	[%rd48+-4], %f141;
	add.f32 	%f142, %f129, %f141;
	ld.global.f32 	%f143, [%rd48];
	sub.f32 	%f144, %f143, %f355;
	fma.rn.f32 	%f145, %f144, 0f3BBB989D, 0f3F000000;
	cvt.sat.f32.f32 	%f146, %f145;
	fma.rm.f32 	%f147, %f146, %f94, %f93;
	add.f32 	%f148, %f147, 0fCB40007F;
	neg.f32 	%f149, %f148;
	fma.rn.f32 	%f150, %f144, 0f3FB8AA3B, %f149;
	fma.rn.f32 	%f151, %f144, 0f32A57060, %f150;
	mov.b32 	%r65, %f147;
	shl.b32 	%r66, %r65, 23;
	mov.b32 	%f152, %r66;
	ex2.approx.ftz.f32 	%f153, %f151;
	mul.f32 	%f154, %f153, %f152;
	st.global.f32 	[%rd48], %f154;
	add.f32 	%f155, %f142, %f154;
	ld.global.f32 	%f156, [%rd48+4];
	sub.f32 	%f157, %f156, %f355;
	fma.rn.f32 	%f158, %f157, 0f3BBB989D, 0f3F000000;
	cvt.sat.f32.f32 	%f159, %f158;
	fma.rm.f32 	%f160, %f159, %f94, %f93;
	add.f32 	%f161, %f160, 0fCB40007F;
	neg.f32 	%f162, %f161;
	fma.rn.f32 	%f163, %f157, 0f3FB8AA3B, %f162;
	fma.rn.f32 	%f164, %f157, 0f32A57060, %f163;
	mov.b32 	%r67, %f160;
	shl.b32 	%r68, %r67, 23;
	mov.b32 	%f165, %r68;
	ex2.approx.ftz.f32 	%f166, %f164;
	mul.f32 	%f167, %f166, %f165;
	st.global.f32 	[%rd48+4], %f167;
	add.f32 	%f168, %f155, %f167;
	ld.global.f32 	%f169, [%rd48+8];
	sub.f32 	%f170, %f169, %f355;
	fma.rn.f32 	%f171, %f170, 0f3BBB989D, 0f3F000000;
	cvt.sat.f32.f32 	%f172, %f171;
	fma.rm.f32 	%f173, %f172, %f94, %f93;
	add.f32 	%f174, %f173, 0fCB40007F;
	neg.f32 	%f175, %f174;
	fma.rn.f32 	%f176, %f170, 0f3FB8AA3B, %f175;
	fma.rn.f32 	%f177, %f170, 0f32A57060, %f176;
	mov.b32 	%r69, %f173;
	shl.b32 	%r70, %r69, 23;
	mov.b32 	%f178, %r70;
	ex2.approx.ftz.f32 	%f179, %f177;
	mul.f32 	%f180, %f179, %f178;
	st.global.f32 	[%rd48+8], %f180;
	add.f32 	%f181, %f168, %f180;
	ld.global.f32 	%f182, [%rd48+12];
	sub.f32 	%f183, %f182, %f355;
	fma.rn.f32 	%f184, %f183, 0f3BBB989D, 0f3F000000;
	cvt.sat.f32.f32 	%f185, %f184;
	fma.rm.f32 	%f186, %f185, %f94, %f93;
	add.f32 	%f187, %f186, 0fCB40007F;
	neg.f32 	%f188, %f187;
	fma.rn.f32 	%f189, %f183, 0f3FB8AA3B, %f188;
	fma.rn.f32 	%f190, %f183, 0f32A57060, %f189;
	mov.b32 	%r71, %f186;
	shl.b32 	%r72, %r71, 23;
	mov.b32 	%f191, %r72;
	ex2.approx.ftz.f32 	%f192, %f190;
	mul.f32 	%f193, %f192, %f191;
	st.global.f32 	[%rd48+12], %f193;
	add.f32 	%f364, %f181, %f193;
	add.s32 	%r95, %r95, 8;
	add.s64 	%rd48, %rd48, 32;
	setp.ne.s32 	%p13, %r95, 0;
	@%p13 bra 	$L__BB0_18;
$L__BB0_19:
	setp.eq.s32 	%p14, %r17, 0;
	@%p14 bra 	$L__BB0_27;
	and.b32  	%r27, %r47, 3;
	setp.lt.u32 	%p15, %r17, 4;
	@%p15 bra 	$L__BB0_22;
	mul.wide.u32 	%rd31, %r96, 4;
	add.s64 	%rd32, %rd2, %rd31;
	ld.global.f32 	%f195, [%rd32];
	sub.f32 	%f196, %f195, %f355;
	fma.rn.f32 	%f197, %f196, 0f3BBB989D, 0f3F000000;
	cvt.sat.f32.f32 	%f198, %f197;
	mov.f32 	%f199, 0f4B400001;
	mov.f32 	%f200, 0f437C0000;
	fma.rm.f32 	%f201, %f198, %f200, %f199;
	add.f32 	%f202, %f201, 0fCB40007F;
	neg.f32 	%f203, %f202;
	fma.rn.f32 	%f204, %f196, 0f3FB8AA3B, %f203;
	fma.rn.f32 	%f205, %f196, 0f32A57060, %f204;
	mov.b32 	%r73, %f201;
	shl.b32 	%r74, %r73, 23;
	mov.b32 	%f206, %r74;
	ex2.approx.ftz.f32 	%f207, %f205;
	mul.f32 	%f208, %f207, %f206;
	st.global.f32 	[%rd32], %f208;
	add.f32 	%f209, %f364, %f208;
	ld.global.f32 	%f210, [%rd32+4];
	sub.f32 	%f211, %f210, %f355;
	fma.rn.f32 	%f212, %f211, 0f3BBB989D, 0f3F000000;
	cvt.sat.f32.f32 	%f213, %f212;
	fma.rm.f32 	%f214, %f213, %f200, %f199;
	add.f32 	%f215, %f214, 0fCB40007F;
	neg.f32 	%f216, %f215;
	fma.rn.f32 	%f217, %f211, 0f3FB8AA3B, %f216;
	fma.rn.f32 	%f218, %f211, 0f32A57060, %f217;
	mov.b32 	%r75, %f214;
	shl.b32 	%r76, %r75, 23;
	mov.b32 	%f219, %r76;
	ex2.approx.ftz.f32 	%f220, %f218;
	mul.f32 	%f221, %f220, %f219;
	st.global.f32 	[%rd32+4], %f221;
	add.f32 	%f222, %f209, %f221;
	ld.global.f32 	%f223, [%rd32+8];
	sub.f32 	%f224, %f223, %f355;
	fma.rn.f32 	%f225, %f224, 0f3BBB989D, 0f3F000000;
	cvt.sat.f32.f32 	%f226, %f225;
	fma.rm.f32 	%f227, %f226, %f200, %f199;
	add.f32 	%f228, %f227, 0fCB40007F;
	neg.f32 	%f229, %f228;
	fma.rn.f32 	%f230, %f224, 0f3FB8AA3B, %f229;
	fma.rn.f32 	%f231, %f224, 0f32A57060, %f230;
	mov.b32 	%r77, %f227;
	shl.b32 	%r78, %r77, 23;
	mov.b32 	%f232, %r78;
	ex2.approx.ftz.f32 	%f233, %f231;
	mul.f32 	%f234, %f233, %f232;
	st.global.f32 	[%rd32+8], %f234;
	add.f32 	%f235, %f222, %f234;
	ld.global.f32 	%f236, [%rd32+12];
	sub.f32 	%f237, %f236, %f355;
	fma.rn.f32 	%f238, %f237, 0f3BBB989D, 0f3F000000;
	cvt.sat.f32.f32 	%f239, %f238;
	fma.rm.f32 	%f240, %f239, %f200, %f199;
	add.f32 	%f241, %f240, 0fCB40007F;
	neg.f32 	%f242, %f241;
	fma.rn.f32 	%f243, %f237, 0f3FB8AA3B, %f242;
	fma.rn.f32 	%f244, %f237, 0f32A57060, %f243;
	mov.b32 	%r79, %f240;
	shl.b32 	%r80, %r79, 23;
	mov.b32 	%f245, %r80;
	ex2.approx.ftz.f32 	%f246, %f244;
	mul.f32 	%f247, %f246, %f245;
	st.global.f32 	[%rd32+12], %f247;
	add.f32 	%f364, %f235, %f247;
	add.s32 	%r96, %r96, 4;
$L__BB0_22:
	setp.eq.s32 	%p16, %r27, 0;
	@%p16 bra 	$L__BB0_27;
	setp.eq.s32 	%p17, %r27, 1;
	@%p17 bra 	$L__BB0_25;
	mul.wide.u32 	%rd33, %r96, 4;
	add.s64 	%rd34, %rd2, %rd33;
	ld.global.f32 	%f249, [%rd34];
	sub.f32 	%f250, %f249, %f355;
	fma.rn.f32 	%f251, %f250, 0f3BBB989D, 0f3F000000;
	cvt.sat.f32.f32 	%f252, %f251;
	mov.f32 	%f253, 0f4B400001;
	mov.f32 	%f254, 0f437C0000;
	fma.rm.f32 	%f255, %f252, %f254, %f253;
	add.f32 	%f256, %f255, 0fCB40007F;
	neg.f32 	%f257, %f256;
	fma.rn.f32 	%f258, %f250, 0f3FB8AA3B, %f257;
	fma.rn.f32 	%f259, %f250, 0f32A57060, %f258;
	mov.b32 	%r81, %f255;
	shl.b32 	%r82, %r81, 23;
	mov.b32 	%f260, %r82;
	ex2.approx.ftz.f32 	%f261, %f259;
	mul.f32 	%f262, %f261, %f260;
	st.global.f32 	[%rd34], %f262;
	add.f32 	%f263, %f364, %f262;
	ld.global.f32 	%f264, [%rd34+4];
	sub.f32 	%f265, %f264, %f355;
	fma.rn.f32 	%f266, %f265, 0f3BBB989D, 0f3F000000;
	cvt.sat.f32.f32 	%f267, %f266;
	fma.rm.f32 	%f268, %f267, %f254, %f253;
	add.f32 	%f269, %f268, 0fCB40007F;
	neg.f32 	%f270, %f269;
	fma.rn.f32 	%f271, %f265, 0f3FB8AA3B, %f270;
	fma.rn.f32 	%f272, %f265, 0f32A57060, %f271;
	mov.b32 	%r83, %f268;
	shl.b32 	%r84, %r83, 23;
	mov.b32 	%f273, %r84;
	ex2.approx.ftz.f32 	%f274, %f272;
	mul.f32 	%f275, %f274, %f273;
	st.global.f32 	[%rd34+4], %f275;
	add.f32 	%f364, %f263, %f275;
	add.s32 	%r96, %r96, 2;
$L__BB0_25:
	and.b32  	%r85, %r47, 1;
	setp.eq.b32 	%p18, %r85, 1;
	not.pred 	%p19, %p18;
	@%p19 bra 	$L__BB0_27;
	mul.wide.u32 	%rd35, %r96, 4;
	add.s64 	%rd36, %rd2, %rd35;
	ld.global.f32 	%f276, [%rd36];
	sub.f32 	%f277, %f276, %f355;
	fma.rn.f32 	%f278, %f277, 0f3BBB989D, 0f3F000000;
	cvt.sat.f32.f32 	%f279, %f278;
	mov.f32 	%f280, 0f4B400001;
	mov.f32 	%f281, 0f437C0000;
	fma.rm.f32 	%f282, %f279, %f281, %f280;
	add.f32 	%f283, %f282, 0fCB40007F;
	neg.f32 	%f284, %f283;
	fma.rn.f32 	%f285, %f277, 0f3FB8AA3B, %f284;
	fma.rn.f32 	%f286, %f277, 0f32A57060, %f285;
	mov.b32 	%r86, %f282;
	shl.b32 	%r87, %r86, 23;
	mov.b32 	%f287, %r87;
	ex2.approx.ftz.f32 	%f288, %f286;
	mul.f32 	%f289, %f288, %f287;
	st.global.f32 	[%rd36], %f289;
	add.f32 	%f364, %f364, %f289;
$L__BB0_27:
	setp.lt.s32 	%p20, %r47, 1;
	rcp.rn.f32 	%f27, %f364;
	@%p20 bra 	$L__BB0_40;
	and.b32  	%r32, %r47, 15;
	setp.lt.u32 	%p21, %r47, 16;
	mov.b32 	%r101, 0;
	@%p21 bra 	$L__BB0_31;
	and.b32  	%r101, %r47, 2147483632;
	neg.s32 	%r99, %r101;
	add.s64 	%rd38, %rd19, %rd1;
	add.s64 	%rd49, %rd38, 32;
$L__BB0_30:
	.pragma "nounroll";
	ld.global.f32 	%f290, [%rd49+-32];
	mul.f32 	%f291, %f27, %f290;
	st.global.f32 	[%rd49+-32], %f291;
	ld.global.f32 	%f292, [%rd49+-28];
	mul.f32 	%f293, %f27, %f292;
	st.global.f32 	[%rd49+-28], %f293;
	ld.global.f32 	%f294, [%rd49+-24];
	mul.f32 	%f295, %f27, %f294;
	st.global.f32 	[%rd49+-24], %f295;
	ld.global.f32 	%f296, [%rd49+-20];
	mul.f32 	%f297, %f27, %f296;
	st.global.f32 	[%rd49+-20], %f297;
	ld.global.f32 	%f298, [%rd49+-16];
	mul.f32 	%f299, %f27, %f298;
	st.global.f32 	[%rd49+-16], %f299;
	ld.global.f32 	%f300, [%rd49+-12];
	mul.f32 	%f301, %f27, %f300;
	st.global.f32 	[%rd49+-12], %f301;
	ld.global.f32 	%f302, [%rd49+-8];
	mul.f32 	%f303, %f27, %f302;
	st.global.f32 	[%rd49+-8], %f303;
	ld.global.f32 	%f304, [%rd49+-4];
	mul.f32 	%f305, %f27, %f304;
	st.global.f32 	[%rd49+-4], %f305;
	ld.global.f32 	%f306, [%rd49];
	mul.f32 	%f307, %f27, %f306;
	st.global.f32 	[%rd49], %f307;
	ld.global.f32 	%f308, [%rd49+4];
	mul.f32 	%f309, %f27, %f308;
	st.global.f32 	[%rd49+4], %f309;
	ld.global.f32 	%f310, [%rd49+8];
	mul.f32 	%f311, %f27, %f310;
	st.global.f32 	[%rd49+8], %f311;
	ld.global.f32 	%f312, [%rd49+12];
	mul.f32 	%f313, %f27, %f312;
	st.global.f32 	[%rd49+12], %f313;
	ld.global.f32 	%f314, [%rd49+16];
	mul.f32 	%f315, %f27, %f314;
	st.global.f32 	[%rd49+16], %f315;
	ld.global.f32 	%f316, [%rd49+20];
	mul.f32 	%f317, %f27, %f316;
	st.global.f32 	[%rd49+20], %f317;
	ld.global.f32 	%f318, [%rd49+24];
	mul.f32 	%f319, %f27, %f318;
	st.global.f32 	[%rd49+24], %f319;
	ld.global.f32 	%f320, [%rd49+28];
	mul.f32 	%f321, %f27, %f320;
	st.global.f32 	[%rd49+28], %f321;
	add.s32 	%r99, %r99, 16;
	add.s64 	%rd49, %rd49, 64;
	setp.ne.s32 	%p22, %r99, 0;
	@%p22 bra 	$L__BB0_30;
$L__BB0_31:
	setp.eq.s32 	%p23, %r32, 0;
	@%p23 bra 	$L__BB0_40;
	and.b32  	%r38, %r47, 7;
	setp.lt.u32 	%p24, %r32, 8;
	@%p24 bra 	$L__BB0_34;
	mul.wide.u32 	%rd39, %r101, 4;
	add.s64 	%rd40, %rd2, %rd39;
	ld.global.f32 	%f322, [%rd40];
	mul.f32 	%f323, %f27, %f322;
	st.global.f32 	[%rd40], %f323;
	ld.global.f32 	%f324, [%rd40+4];
	mul.f32 	%f325, %f27, %f324;
	st.global.f32 	[%rd40+4], %f325;
	ld.global.f32 	%f326, [%rd40+8];
	mul.f32 	%f327, %f27, %f326;
	st.global.f32 	[%rd40+8], %f327;
	ld.global.f32 	%f328, [%rd40+12];
	mul.f32 	%f329, %f27, %f328;
	st.global.f32 	[%rd40+12], %f329;
	ld.global.f32 	%f330, [%rd40+16];
	mul.f32 	%f331, %f27, %f330;
	st.global.f32 	[%rd40+16], %f331;
	ld.global.f32 	%f332, [%rd40+20];
	mul.f32 	%f333, %f27, %f332;
	st.global.f32 	[%rd40+20], %f333;
	ld.global.f32 	%f334, [%rd40+24];
	mul.f32 	%f335, %f27, %f334;
	st.global.f32 	[%rd40+24], %f335;
	ld.global.f32 	%f336, [%rd40+28];
	mul.f32 	%f337, %f27, %f336;
	st.global.f32 	[%rd40+28], %f337;
	add.s32 	%r101, %r101, 8;
$L__BB0_34:
	setp.eq.s32 	%p25, %r38, 0;
	@%p25 bra 	$L__BB0_40;
	and.b32  	%r41, %r47, 3;
	setp.lt.u32 	%p26, %r38, 4;
	@%p26 bra 	$L__BB0_37;
	mul.wide.u32 	%rd41, %r101, 4;
	add.s64 	%rd42, %rd2, %rd41;
	ld.global.f32 	%f338, [%rd42];
	mul.f32 	%f339, %f27, %f338;
	st.global.f32 	[%rd42], %f339;
	ld.global.f32 	%f340, [%rd42+4];
	mul.f32 	%f341, %f27, %f340;
	st.global.f32 	[%rd42+4], %f341;
	ld.global.f32 	%f342, [%rd42+8];
	mul.f32 	%f343, %f27, %f342;
	st.global.f32 	[%rd42+8], %f343;
	ld.global.f32 	%f344, [%rd42+12];
	mul.f32 	%f345, %f27, %f344;
	st.global.f32 	[%rd42+12], %f345;
	add.s32 	%r101, %r101, 4;
$L__BB0_37:
	setp.eq.s32 	%p27, %r41, 0;
	@%p27 bra 	$L__BB0_40;
	mul.wide.u32 	%rd44, %r101, 4;
	add.s64 	%rd45, %rd19, %rd44;
	add.s64 	%rd50, %rd1, %rd45;
	neg.s32 	%r103, %r41;
$L__BB0_39:
	.pragma "nounroll";
	ld.global.f32 	%f346, [%rd50];
	mul.f32 	%f347, %f27, %f346;
	st.global.f32 	[%rd50], %f347;
	add.s64 	%rd50, %rd50, 4;
	add.s32 	%r103, %r103, 1;
	setp.ne.s32 	%p28, %r103, 0;
	@%p28 bra 	$L__BB0_39;
$L__BB0_40:
	ret;

}


// ===== COMPILED SASS (sm_100) =====

	.target	sm_100

	.elftype	@"ET_EXEC"


//--------------------- .note.nv.tkinfo           --------------------------
	.section	.note.nv.tkinfo,"",@"SHT_NOTE"
	.sectionflags	@"SHF_NOTE_NV_TKINFO"
	.tkinfo
        /*0018*/ 	.word	0x00000002
        /*0030*/ 	.string	""
        /*0030*/ 	.string	"ptxas"
        /*0030*/ 	.string	"Cuda compilation tools, release 13.0, V13.0.88"
        /*0030*/ 	.string	"Build cuda_13.0.r13.0/compiler.36424714_0"
        /*0030*/ 	.string	"-arch sm_100 -m 64 "



//--------------------- .note.nv.cuinfo           --------------------------
	.section	.note.nv.cuinfo,"",@"SHT_NOTE"
	.sectionflags	@"SHF_NOTE_NV_CUINFO"
        /*0018*/ 	.short	0x0002
        /*001a*/ 	.short	0x0064
        /*001c*/ 	.short	0x0082
	.zero		2


//--------------------- .nv.info                  --------------------------
	.section	.nv.info,"",@"SHT_CUDA_INFO"
	.align	4


	//----- nvinfo : EIATTR_REGCOUNT
	.align		4
        /*0000*/ 	.byte	0x04, 0x2f
        /*0002*/ 	.short	(.L_1 - .L_0)
	.align		4
.L_0:
        /*0004*/ 	.word	index@(_ZN6mast3r4cuda14softmax_kernelEPfii)
        /*0008*/ 	.word	0x00000020


	//----- nvinfo : EIATTR_FRAME_SIZE
	.align		4
.L_1:
        /*000c*/ 	.byte	0x04, 0x11
        /*000e*/ 	.short	(.L_3 - .L_2)
	.align		4
.L_2:
        /*0010*/ 	.word	index@($__internal_0_$__cuda_sm20_rcp_rn_f32_slowpath)
        /*0014*/ 	.word	0x00000000


	//----- nvinfo : EIATTR_FRAME_SIZE
	.align		4
.L_3:
        /*0018*/ 	.byte	0x04, 0x11
        /*001a*/ 	.short	(.L_5 - .L_4)
	.align		4
.L_4:
        /*001c*/ 	.word	index@(_ZN6mast3r4cuda14softmax_kernelEPfii)
        /*0020*/ 	.word	0x00000000


	//----- nvinfo : EIATTR_MIN_STACK_SIZE
	.align		4
.L_5:
        /*0024*/ 	.byte	0x04, 0x12
        /*0026*/ 	.short	(.L_7 - .L_6)
	.align		4
.L_6:
        /*0028*/ 	.word	index@(_ZN6mast3r4cuda14softmax_kernelEPfii)
        /*002c*/ 	.word	0x00000000
.L_7:


//--------------------- .nv.compat                --------------------------
	.section	.nv.compat,"",@"SHT_CUDA_COMPAT_INFO"
	.align	4
        /*0000*/ 	.byte	0x02, 0x09, 0x00, 0x00, 0x02, 0x02, 0x01, 0x00, 0x02, 0x05, 0x05, 0x00, 0x03, 0x07, 0x01, 0x01
        /*0010*/ 	.byte	0x02, 0x03, 0x00, 0x00, 0x02, 0x06, 0x01, 0x00, 0x04, 0x0b, 0x08, 0x00, 0x09, 0x00, 0x00, 0x00
        /*0020*/ 	.byte	0x00, 0x00, 0x00, 0x00


//--------------------- .nv.info._ZN6mast3r4cuda14softmax_kernelEPfii --------------------------
	.section	.nv.info._ZN6mast3r4cuda14softmax_kernelEPfii,"",@"SHT_CUDA_INFO"
	.sectionflags	@""
	.align	4


	//----- nvinfo : EIATTR_CUDA_API_VERSION
	.align		4
        /*0000*/ 	.byte	0x04, 0x37
        /*0002*/ 	.short	(.L_9 - .L_8)
.L_8:
        /*0004*/ 	.word	0x00000082


	//----- nvinfo : EIATTR_KPARAM_INFO
	.align		4
.L_9:
        /*0008*/ 	.byte	0x04, 0x17
        /*000a*/ 	.short	(.L_11 - .L_10)
.L_10:
        /*000c*/ 	.word	0x00000000
        /*0010*/ 	.short	0x0002
        /*0012*/ 	.short	0x000c
        /*0014*/ 	.byte	0x00, 0xf0, 0x11, 0x00


	//----- nvinfo : EIATTR_KPARAM_INFO
	.align		4
.L_11:
        /*0018*/ 	.byte	0x04, 0x17
        /*001a*/ 	.short	(.L_13 - .L_12)
.L_12:
        /*001c*/ 	.word	0x00000000
        /*0020*/ 	.short	0x0001
        /*0022*/ 	.short	0x0008
        /*0024*/ 	.byte	0x00, 0xf0, 0x11, 0x00


	//----- nvinfo : EIATTR_KPARAM_INFO
	.align		4
.L_13:
        /*0028*/ 	.byte	0x04, 0x17
        /*002a*/ 	.short	(.L_15 - .L_14)
.L_14:
        /*002c*/ 	.word	0x00000000
        /*0030*/ 	.short	0x0000
        /*0032*/ 	.short	0x0000
        /*0034*/ 	.byte	0x00, 0xf5, 0x21, 0x00


	//----- nvinfo : EIATTR_SPARSE_MMA_MASK
	.align		4
.L_15:
        /*0038*/ 	.byte	0x03, 0x50
        /*003a*/ 	.short	0x0000


	//----- nvinfo : EIATTR_MAXREG_COUNT
	.align		4
        /*003c*/ 	.byte	0x03, 0x1b
        /*003e*/ 	.short	0x00ff


	//----- nvinfo : EIATTR_MERCURY_ISA_VERSION
	.align		4
        /*0040*/ 	.byte	0x03, 0x5f
        /*0042*/ 	.short	0x0101


	//----- nvinfo : EIATTR_VRC_CTA_INIT_COUNT
	.align		4
        /*0044*/ 	.byte	0x02, 0x4a
	.zero		1
	.zero		1


	//----- nvinfo : EIATTR_EXIT_INSTR_OFFSETS
	.align		4
        /*0048*/ 	.byte	0x04, 0x1c
        /*004a*/ 	.short	(.L_17 - .L_16)


	//   ....[0]....
.L_16:
        /*004c*/ 	.word	0x00000070


	//   ....[1]....
        /*0050*/ 	.word	0x000015d0


	//   ....[2]....
        /*0054*/ 	.word	0x00001a00


	//   ....[3]....
        /*0058*/ 	.word	0x00001bf0


	//   ....[4]....
        /*005c*/ 	.word	0x00001d20


	//   ....[5]....
        /*0060*/ 	.word	0x00001e20


	//----- nvinfo : EIATTR_CRS_STACK_SIZE
	.align		4
.L_17:
        /*0064*/ 	.byte	0x04, 0x1e
        /*0066*/ 	.short	(.L_19 - .L_18)
.L_18:
        /*0068*/ 	.word	0x00000000


	//----- nvinfo : EIATTR_CBANK_PARAM_SIZE
	.align		4
.L_19:
        /*006c*/ 	.byte	0x03, 0x19
        /*006e*/ 	.short	0x0010


	//----- nvinfo : EIATTR_PARAM_CBANK
	.align		4
        /*0070*/ 	.byte	0x04, 0x0a
        /*0072*/ 	.short	(.L_21 - .L_20)
	.align		4
.L_20:
        /*0074*/ 	.word	index@(.nv.constant0._ZN6mast3r4cuda14softmax_kernelEPfii)
        /*0078*/ 	.short	0x0380
        /*007a*/ 	.short	0x0010


	//----- nvinfo : EIATTR_SW_WAR
	.align		4
.L_21:
        /*007c*/ 	.byte	0x04, 0x36
        /*007e*/ 	.short	(.L_23 - .L_22)
.L_22:
        /*0080*/ 	.word	0x00000008
.L_23:


//--------------------- .nv.callgraph             --------------------------
	.section	.nv.callgraph,"",@"SHT_CUDA_CALLGRAPH"
	.align	4
	.sectionentsize	8
	.align		4
        /*0000*/ 	.word	0x00000000
	.align		4
        /*0004*/ 	.word	0xffffffff
	.align		4
        /*0008*/ 	.word	0x00000000
	.align		4
        /*000c*/ 	.word	0xfffffffe
	.align		4
        /*0010*/ 	.word	0x00000000
	.align		4
        /*0014*/ 	.word	0xfffffffd
	.align		4
        /*0018*/ 	.word	0x00000000
	.align		4
        /*001c*/ 	.word	0xfffffffc


//--------------------- .text._ZN6mast3r4cuda14softmax_kernelEPfii --------------------------
	.section	.text._ZN6mast3r4cuda14softmax_kernelEPfii,"ax",@progbits
	.align	128
        .global         _ZN6mast3r4cuda14softmax_kernelEPfii
        .type           _ZN6mast3r4cuda14softmax_kernelEPfii,@function
        .size           _ZN6mast3r4cuda14softmax_kernelEPfii,(.L_x_24 - _ZN6mast3r4cuda14softmax_kernelEPfii)
        .other          _ZN6mast3r4cuda14softmax_kernelEPfii,@"STO_CUDA_ENTRY STV_DEFAULT"
_ZN6mast3r4cuda14softmax_kernelEPfii:
.text._ZN6mast3r4cuda14softmax_kernelEPfii:
[----:B------:R-:W-:Y:S01]  /*0000*/  LDC R1, c[0x0][0x37c] ;  /* 0x0000df00ff017b82 */ /* 0x000fe20000000800 */
[----:B------:R-:W0:Y:S07]  /*0010*/  S2R R3, SR_TID.X ;  /* 0x0000000000037919 */ /* 0x000e2e0000002100 */
[----:B------:R-:W0:Y:S01]  /*0020*/  S2UR UR4, SR_CTAID.X ;  /* 0x00000000000479c3 */ /* 0x000e220000002500 */
[----:B------:R-:W1:Y:S07]  /*0030*/  LDCU UR5, c[0x0][0x388] ;  /* 0x00007100ff0577ac */ /* 0x000e6e0008000800 */
[----:B------:R-:W0:Y:S02]  /*0040*/  LDC R0, c[0x0][0x360] ;  /* 0x0000d800ff007b82 */ /* 0x000e240000000800 */
[----:B0-----:R-:W-:-:S05]  /*0050*/  IMAD R0, R0, UR4, R3 ;  /* 0x0000000400007c24 */ /* 0x001fca000f8e0203 */
[----:B-1----:R-:W-:-:S13]  /*0060*/  ISETP.GE.AND P0, PT, R0, UR5, PT ;  /* 0x0000000500007c0c */ /* 0x002fda000bf06270 */
[----:B------:R-:W-:Y:S05]  /*0070*/  @P0 EXIT ;  /* 0x000000000000094d */ /* 0x000fea0003800000 */
[----:B------:R-:W0:Y:S01]  /*0080*/  LDCU UR5, c[0x0][0x38c] ;  /* 0x00007180ff0577ac */ /* 0x000e220008000800 */
[----:B------:R-:W1:Y:S01]  /*0090*/  LDCU.64 UR6, c[0x0][0x380] ;  /* 0x00007000ff0677ac */ /* 0x000e620008000a00 */
[----:B------:R-:W2:Y:S01]  /*00a0*/  LDCU.64 UR8, c[0x0][0x358] ;  /* 0x00006b00ff0877ac */ /* 0x000ea20008000a00 */
[----:B0-----:R-:W-:-:S04]  /*00b0*/  IMAD R4, R0, UR5, RZ ;  /* 0x0000000500047c24 */ /* 0x001fc8000f8e02ff */
[----:B------:R-:W-:-:S03]  /*00c0*/  IMAD.WIDE R4, R4, 0x4, RZ ;  /* 0x0000000404047825 */ /* 0x000fc600078e02ff */
[----:B-1----:R-:W-:-:S04]  /*00d0*/  IADD3 R6, P0, PT, R4, UR6, RZ ;  /* 0x0000000604067c10 */ /* 0x002fc8000ff1e0ff */
[----:B------:R-:W-:-:S05]  /*00e0*/  IADD3.X R7, PT, PT, R5, UR7, RZ, P0, !PT ;  /* 0x0000000705077c10 */ /* 0x000fca00087fe4ff */
[----:B--2---:R0:W5:Y:S01]  /*00f0*/  LDG.E R0, desc[UR8][R6.64] ;  /* 0x0000000806007981 */ /* 0x004162000c1e1900 */
[----:B------:R-:W-:-:S09]  /*0100*/  UISETP.GE.AND UP0, UPT, UR5, 0x2, UPT ;  /* 0x000000020500788c */ /* 0x000fd2000bf06270 */
[----:B0-----:R-:W-:Y:S05]  /*0110*/  BRA.U !UP0, `(.L_x_0) ;  /* 0x0000000508687547 */ /* 0x001fea000b800000 */
[----:B------:R-:W-:Y:S01]  /*0120*/  UIADD3 UR4, UPT, UPT, UR5, -0x1, URZ ;  /* 0xffffffff05047890 */ /* 0x000fe2000fffe0ff */
[----:B------:R-:W-:Y:S01]  /*0130*/  HFMA2 R9, -RZ, RZ, 0, 5.9604644775390625e-08 ;  /* 0x00000001ff097431 */ /* 0x000fe200000001ff */
[----:B------:R-:W-:Y:S02]  /*0140*/  UIADD3 UR5, UPT, UPT, UR5, -0x2, URZ ;  /* 0xfffffffe05057890 */ /* 0x000fe4000fffe0ff */
[----:B------:R-:W-:Y:S02]  /*0150*/  ULOP3.LUT UR6, UR4, 0xf, URZ, 0xc0, !UPT ;  /* 0x0000000f04067892 */ /* 0x000fe4000f8ec0ff */
[----:B------:R-:W-:-:S09]  /*0160*/  UISETP.GE.U32.AND UP0, UPT, UR5, 0xf, UPT ;  /* 0x0000000f0500788c */ /* 0x000fd2000bf06070 */
[----:B------:R-:W-:Y:S05]  /*0170*/  BRA.U !UP0, `(.L_x_1) ;  /* 0x0000000108947547 */ /* 0x000fea000b800000 */
[----:B------:R-:W-:Y:S01]  /*0180*/  IADD3 R14, P0, PT, R6, 0x20, RZ ;  /* 0x00000020060e7810 */ /* 0x000fe20007f1e0ff */
[----:B------:R-:W-:Y:S01]  /*0190*/  ULOP3.LUT UR5, UR4, 0xfffffff0, URZ, 0xc0, !UPT ;  /* 0xfffffff004057892 */ /* 0x000fe2000f8ec0ff */
[----:B------:R-:W-:Y:S02]  /*01a0*/  MOV R8, RZ ;  /* 0x000000ff00087202 */ /* 0x000fe40000000f00 */
[----:B------:R-:W-:Y:S01]  /*01b0*/  IADD3.X R3, PT, PT, RZ, R7, RZ, P0, !PT ;  /* 0x00000007ff037210 */ /* 0x000fe200007fe4ff */
[----:B------:R-:W-:-:S12]  /*01c0*/  UIADD3 UR5, UPT, UPT, -UR5, URZ, URZ ;  /* 0x000000ff05057290 */ /* 0x000fd8000fffe1ff */
.L_x_2:
[----:B------:R-:W-:-:S05]  /*01d0*/  MOV R2, R14 ;  /* 0x0000000e00027202 */ /* 0x000fca0000000f00 */
[----:B------:R-:W2:Y:S04]  /*01e0*/  LDG.E R13, desc[UR8][R2.64+-0x1c] ;  /* 0xffffe408020d7981 */ /* 0x000ea8000c1e1900 */
[----:B------:R-:W2:Y:S04]  /*01f0*/  LDG.E R14, desc[UR8][R2.64+-0x18] ;  /* 0xffffe808020e7981 */ /* 0x000ea8000c1e1900 */
[----:B------:R-:W3:Y:S04]  /*0200*/  LDG.E R16, desc[UR8][R2.64+-0x14] ;  /* 0xffffec0802107981 */ /* 0x000ee8000c1e1900 */
[----:B------:R-:W3:Y:S04]  /*0210*/  LDG.E R15, desc[UR8][R2.64+-0x10] ;  /* 0xfffff008020f7981 */ /* 0x000ee8000c1e1900 */
[----:B------:R-:W4:Y:S04]  /*0220*/  LDG.E R18, desc[UR8][R2.64+-0xc] ;  /* 0xfffff40802127981 */ /* 0x000f28000c1e1900 */
        /* <DEDUP_REMOVED lines=10> */
[----:B------:R0:W4:Y:S01]  /*02d0*/  LDG.E R10, desc[UR8][R2.64+0x20] ;  /* 0x00002008020a7981 */ /* 0x000122000c1e1900 */
[----:B------:R-:W-:Y:S01]  /*02e0*/  UIADD3 UR5, UPT, UPT, UR5, 0x10, URZ ;  /* 0x0000001005057890 */ /* 0x000fe2000fffe0ff */
[----:B------:R-:W-:-:S03]  /*02f0*/  IADD3 R8, PT, PT, R8, 0x10, RZ ;  /* 0x0000001008087810 */ /* 0x000fc60007ffe0ff */
[----:B------:R-:W-:Y:S01]  /*0300*/  UISETP.NE.AND UP0, UPT, UR5, URZ, UPT ;  /* 0x000000ff0500728c */ /* 0x000fe2000bf05270 */
[----:B--2--5:R-:W-:Y:S02]  /*0310*/  FMNMX3 R13, R0, R13, R14, !PT ;  /* 0x0000000d000d7276 */ /* 0x024fe4000780000e */
[----:B------:R-:W-:-:S04]  /*0320*/  IADD3 R14, P0, PT, R2, 0x40, RZ ;  /* 0x00000040020e7810 */ /* 0x000fc80007f1e0ff */
[----:B0-----:R-:W-:Y:S02]  /*0330*/  IADD3.X R3, PT, PT, RZ, R3, RZ, P0, !PT ;  /* 0x00000003ff037210 */ /* 0x001fe400007fe4ff */
[----:B---3--:R-:W-:-:S04]  /*0340*/  FMNMX3 R13, R13, R16, R15, !PT ;  /* 0x000000100d0d7276 */ /* 0x008fc8000780000f */
[----:B----4-:R-:W-:-:S04]  /*0350*/  FMNMX3 R13, R13, R18, R17, !PT ;  /* 0x000000120d0d7276 */ /* 0x010fc80007800011 */
[----:B------:R-:W-:-:S04]  /*0360*/  FMNMX3 R13, R13, R20, R19, !PT ;  /* 0x000000140d0d7276 */ /* 0x000fc80007800013 */
[----:B------:R-:W-:-:S04]  /*0370*/  FMNMX3 R13, R13, R22, R21, !PT ;  /* 0x000000160d0d7276 */ /* 0x000fc80007800015 */
[----:B------:R-:W-:-:S04]  /*0380*/  FMNMX3 R13, R13, R24, R23, !PT ;  /* 0x000000180d0d7276 */ /* 0x000fc80007800017 */
[----:B------:R-:W-:-:S04]  /*0390*/  FMNMX3 R9, R13, R12, R9, !PT ;  /* 0x0000000c0d097276 */ /* 0x000fc80007800009 */
[----:B------:R-:W-:Y:S01]  /*03a0*/  FMNMX3 R0, R9, R11, R10, !PT ;  /* 0x0000000b09007276 */ /* 0x000fe2000780000a */
[----:B------:R-:W-:Y:S06]  /*03b0*/  BRA.U UP0, `(.L_x_2) ;  /* 0xfffffffd00847547 */ /* 0x000fec000b83ffff */
[----:B------:R-:W-:-:S07]  /*03c0*/  IADD3 R9, PT, PT, R8, 0x1, RZ ;  /* 0x0000000108097810 */ /* 0x000fce0007ffe0ff */
.L_x_1:
[----:B------:R-:W-:-:S09]  /*03d0*/  UISETP.NE.AND UP0, UPT, UR6, URZ, UPT ;  /* 0x000000ff0600728c */ /* 0x000fd2000bf05270 */
[----:B------:R-:W-:Y:S05]  /*03e0*/  BRA.U !UP0, `(.L_x_0) ;  /* 0x0000000108b47547 */ /* 0x000fea000b800000 */
[----:B------:R-:W-:Y:S02]  /*03f0*/  UISETP.GE.U32.AND UP0, UPT, UR6, 0x8, UPT ;  /* 0x000000080600788c */ /* 0x000fe4000bf06070 */
[----:B------:R-:W-:-:S04]  /*0400*/  ULOP3.LUT UR5, UR4, 0x7, URZ, 0xc0, !UPT ;  /* 0x0000000704057892 */ /* 0x000fc8000f8ec0ff */
[----:B------:R-:W-:-:S03]  /*0410*/  UISETP.NE.AND UP1, UPT, UR5, URZ, UPT ;  /* 0x000000ff0500728c */ /* 0x000fc6000bf25270 */
[----:B------:R-:W-:Y:S08]  /*0420*/  BRA.U !UP0, `(.L_x_3) ;  /* 0x0000000108387547 */ /* 0x000ff0000b800000 */
[----:B------:R-:W-:-:S05]  /*0430*/  IMAD.WIDE.U32 R2, R9, 0x4, R6 ;  /* 0x0000000409027825 */ /* 0x000fca00078e0006 */
[----:B------:R-:W2:Y:S04]  /*0440*/  LDG.E R11, desc[UR8][R2.64] ;  /* 0x00000008020b7981 */ /* 0x000ea8000c1e1900 */
[----:B------:R-:W2:Y:S04]  /*0450*/  LDG.E R8, desc[UR8][R2.64+0x4] ;  /* 0x0000040802087981 */ /* 0x000ea8000c1e1900 */
[----:B------:R-:W3:Y:S04]  /*0460*/  LDG.E R13, desc[UR8][R2.64+0x8] ;  /* 0x00000808020d7981 */ /* 0x000ee8000c1e1900 */
[----:B------:R-:W3:Y:S04]  /*0470*/  LDG.E R10, desc[UR8][R2.64+0xc] ;  /* 0x00000c08020a7981 */ /* 0x000ee8000c1e1900 */
[----:B------:R-:W4:Y:S04]  /*0480*/  LDG.E R15, desc[UR8][R2.64+0x10] ;  /* 0x00001008020f7981 */ /* 0x000f28000c1e1900 */
[----:B------:R-:W4:Y:S04]  /*0490*/  LDG.E R12, desc[UR8][R2.64+0x14] ;  /* 0x00001408020c7981 */ /* 0x000f28000c1e1900 */
[----:B------:R-:W4:Y:S04]  /*04a0*/  LDG.E R17, desc[UR8][R2.64+0x18] ;  /* 0x0000180802117981 */ /* 0x000f28000c1e1900 */
[----:B------:R-:W4:Y:S01]  /*04b0*/  LDG.E R14, desc[UR8][R2.64+0x1c] ;  /* 0x00001c08020e7981 */ /* 0x000f22000c1e1900 */
[----:B------:R-:W-:-:S02]  /*04c0*/  IADD3 R9, PT, PT, R9, 0x8, RZ ;  /* 0x0000000809097810 */ /* 0x000fc40007ffe0ff */
[----:B--2--5:R-:W-:-:S04]  /*04d0*/  FMNMX3 R8, R0, R11, R8, !PT ;  /* 0x0000000b00087276 */ /* 0x024fc80007800008 */
[----:B---3--:R-:W-:-:S04]  /*04e0*/  FMNMX3 R8, R8, R13, R10, !PT ;  /* 0x0000000d08087276 */ /* 0x008fc8000780000a */
[----:B----4-:R-:W-:-:S04]  /*04f0*/  FMNMX3 R8, R8, R15, R12, !PT ;  /* 0x0000000f08087276 */ /* 0x010fc8000780000c */
[----:B------:R-:W-:-:S07]  /*0500*/  FMNMX3 R0, R8, R17, R14, !PT ;  /* 0x0000001108007276 */ /* 0x000fce000780000e */
.L_x_3:
        /* <DEDUP_REMOVED lines=9> */
[----:B------:R-:W3:Y:S01]  /*05a0*/  LDG.E R10, desc[UR8][R2.64+0xc] ;  /* 0x00000c08020a7981 */ /* 0x000ee2000c1e1900 */
[----:B------:R-:W-:-:S02]  /*05b0*/  IADD3 R9, PT, PT, R9, 0x4, RZ ;  /* 0x0000000409097810 */ /* 0x000fc40007ffe0ff */
[----:B--2--5:R-:W-:-:S04]  /*05c0*/  FMNMX3 R0, R0, R11, R8, !PT ;  /* 0x0000000b00007276 */ /* 0x024fc80007800008 */
[----:B---3--:R-:W-:-:S07]  /*05d0*/  FMNMX3 R0, R0, R13, R10, !PT ;  /* 0x0000000d00007276 */ /* 0x008fce000780000a */
.L_x_4:
[----:B------:R-:W-:Y:S05]  /*05e0*/  BRA.U !UP1, `(.L_x_0) ;  /* 0x0000000109347547 */ /* 0x000fea000b800000 */
[----:B------:R-:W0:Y:S01]  /*05f0*/  LDCU.64 UR6, c[0x0][0x380] ;  /* 0x00007000ff0677ac */ /* 0x000e220008000a00 */
[----:B------:R-:W-:Y:S01]  /*0600*/  IMAD.WIDE.U32 R2, R9, 0x4, R4 ;  /* 0x0000000409027825 */ /* 0x000fe200078e0004 */
[----:B------:R-:W-:Y:S02]  /*0610*/  UIADD3 UR4, UPT, UPT, -UR4, URZ, URZ ;  /* 0x000000ff04047290 */ /* 0x000fe4000fffe1ff */
[----:B0-----:R-:W-:-:S04]  /*0620*/  IADD3 R2, P0, PT, R2, UR6, RZ ;  /* 0x0000000602027c10 */ /* 0x001fc8000ff1e0ff */
[----:B------:R-:W-:-:S09]  /*0630*/  IADD3.X R9, PT, PT, R3, UR7, RZ, P0, !PT ;  /* 0x0000000703097c10 */ /* 0x000fd200087fe4ff */
.L_x_5:
[----:B------:R-:W-:-:S06]  /*0640*/  MOV R3, R9 ;  /* 0x0000000900037202 */ /* 0x000fcc0000000f00 */
[----:B------:R0:W2:Y:S01]  /*0650*/  LDG.E R3, desc[UR8][R2.64] ;  /* 0x0000000802037981 */ /* 0x0000a2000c1e1900 */
[----:B------:R-:W-:-:S04]  /*0660*/  UIADD3 UR4, UPT, UPT, UR4, 0x1, URZ ;  /* 0x0000000104047890 */ /* 0x000fc8000fffe0ff */
[----:B------:R-:W-:Y:S01]  /*0670*/  UISETP.NE.AND UP0, UPT, UR4, URZ, UPT ;  /* 0x000000ff0400728c */ /* 0x000fe2000bf05270 */
[----:B0-----:R-:W-:-:S04]  /*0680*/  IADD3 R2, P0, PT, R2, 0x4, RZ ;  /* 0x0000000402027810 */ /* 0x001fc80007f1e0ff */
[----:B------:R-:W-:Y:S02]  /*0690*/  IADD3.X R9, PT, PT, RZ, R9, RZ, P0, !PT ;  /* 0x00000009ff097210 */ /* 0x000fe400007fe4ff */
[----:B--2--5:R-:W-:Y:S02]  /*06a0*/  FMNMX R0, R3, R0, !PT ;  /* 0x0000000003007209 */ /* 0x024fe40007800000 */
[----:B------:R-:W-:Y:S05]  /*06b0*/  BRA.U UP0, `(.L_x_5) ;  /* 0xfffffffd00e07547 */ /* 0x000fea000b83ffff */
.L_x_0:
[----:B------:R-:W0:Y:S01]  /*06c0*/  LDC R8, c[0x0][0x38c] ;  /* 0x0000e300ff087b82 */ /* 0x000e220000000800 */
[----:B------:R-:W-:Y:S01]  /*06d0*/  HFMA2 R14, -RZ, RZ, 0, 0 ;  /* 0x00000000ff0e7431 */ /* 0x000fe200000001ff */
[----:B0-----:R-:W-:-:S13]  /*06e0*/  ISETP.GE.AND P3, PT, R8, 0x1, PT ;  /* 0x000000010800780c */ /* 0x001fda0003f66270 */
[----:B------:R-:W-:Y:S05]  /*06f0*/  @!P3 BRA `(.L_x_6) ;  /* 0x0000000c0078b947 */ /* 0x000fea0003800000 */
[C---:B------:R-:W-:Y:S02]  /*0700*/  ISETP.GE.U32.AND P1, PT, R8.reuse, 0x8, PT ;  /* 0x000000080800780c */ /* 0x040fe40003f26070 */
[----:B------:R-:W-:Y:S02]  /*0710*/  LOP3.LUT R22, R8, 0x7, RZ, 0xc0, !PT ;  /* 0x0000000708167812 */ /* 0x000fe400078ec0ff */
[----:B------:R-:W-:Y:S02]  /*0720*/  MOV R14, RZ ;  /* 0x000000ff000e7202 */ /* 0x000fe40000000f00 */
[----:B------:R-:W-:Y:S02]  /*0730*/  ISETP.NE.AND P0, PT, R22, RZ, PT ;  /* 0x000000ff1600720c */ /* 0x000fe40003f05270 */
[----:B------:R-:W-:-:S05]  /*0740*/  MOV R9, RZ ;  /* 0x000000ff00097202 */ /* 0x000fca0000000f00 */
[----:B------:R-:W-:Y:S06]  /*0750*/  @!P1 BRA `(.L_x_7) ;  /* 0x0000000400b89947 */ /* 0x000fec0003800000 */
[----:B------:R-:W-:Y:S02]  /*0760*/  IADD3 R10, P1, PT, R6, 0x10, RZ ;  /* 0x00000010060a7810 */ /* 0x000fe40007f3e0ff */
[----:B------:R-:W-:Y:S02]  /*0770*/  LOP3.LUT R9, R8, 0x7ffffff8, RZ, 0xc0, !PT ;  /* 0x7ffffff808097812 */ /* 0x000fe400078ec0ff */
[----:B------:R-:W-:Y:S02]  /*0780*/  MOV R14, RZ ;  /* 0x000000ff000e7202 */ /* 0x000fe40000000f00 */
[----:B------:R-:W-:Y:S02]  /*0790*/  IADD3.X R13, PT, PT, RZ, R7, RZ, P1, !PT ;  /* 0x00000007ff0d7210 */ /* 0x000fe40000ffe4ff */
[----:B------:R-:W-:-:S07]  /*07a0*/  IADD3 R11, PT, PT, -R9, RZ, RZ ;  /* 0x000000ff090b7210 */ /* 0x000fce0007ffe1ff */
.L_x_8:
[----:B------:R-:W-:Y:S02]  /*07b0*/  MOV R2, R10 ;  /* 0x0000000a00027202 */ /* 0x000fe40000000f00 */
[----:B------:R-:W-:-:S05]  /*07c0*/  MOV R3, R13 ;  /* 0x0000000d00037202 */ /* 0x000fca0000000f00 */
[----:B------:R-:W2:Y:S04]  /*07d0*/  LDG.E R15, desc[UR8][R2.64+-0x10] ;  /* 0xfffff008020f7981 */ /* 0x000ea8000c1e1900 */
[----:B------:R-:W3:Y:S04]  /*07e0*/  LDG.E R23, desc[UR8][R2.64+-0xc] ;  /* 0xfffff40802177981 */ /* 0x000ee8000c1e1900 */
[----:B------:R-:W4:Y:S01]  /*07f0*/  LDG.E R13, desc[UR8][R2.64+-0x8] ;  /* 0xfffff808020d7981 */ /* 0x000f22000c1e1900 */
[----:B------:R-:W-:Y:S01]  /*0800*/  HFMA2 R10, -RZ, RZ, 0.96630859375, -0.0022525787353515625 ;  /* 0x3bbb989dff0a7431 */ /* 0x000fe200000001ff */
[----:B------:R-:W-:-:S02]  /*0810*/  MOV R12, 0x437c0000 ;  /* 0x437c0000000c7802 */ /* 0x000fc40000000f00 */
[----:B------:R-:W4:Y:S04]  /*0820*/  LDG.E R21, desc[UR8][R2.64+-0x4] ;  /* 0xfffffc0802157981 */ /* 0x000f28000c1e1900 */
[----:B------:R-:W4:Y:S01]  /*0830*/  LDG.E R19, desc[UR8][R2.64] ;  /* 0x0000000802137981 */ /* 0x000f22000c1e1900 */
[----:B--2--5:R-:W-:-:S04]  /*0840*/  FADD R15, R15, -R0 ;  /* 0x800000000f0f7221 */ /* 0x024fc80000000000 */
[----:B------:R-:W-:-:S04]  /*0850*/  FFMA.SAT R17, R15, R10, 0.5 ;  /* 0x3f0000000f117423 */ /* 0x000fc8000000200a */
[----:B------:R-:W-:Y:S01]  /*0860*/  FFMA.RM R16, R17, R12, 12582913 ;  /* 0x4b40000111107423 */ /* 0x000fe2000000400c */
[----:B---3--:R-:W-:Y:S01]  /*0870*/  FADD R23, R23, -R0 ;  /* 0x8000000017177221 */ /* 0x008fe20000000000 */
[----:B------:R-:W2:Y:S02]  /*0880*/  LDG.E R17, desc[UR8][R2.64+0x4] ;  /* 0x0000040802117981 */ /* 0x000ea4000c1e1900 */
[----:B------:R-:W-:-:S04]  /*0890*/  FADD R18, R16, -12583039 ;  /* 0xcb40007f10127421 */ /* 0x000fc80000000000 */
[----:B------:R-:W-:-:S04]  /*08a0*/  FFMA R18, R15, 1.4426950216293334961, -R18 ;  /* 0x3fb8aa3b0f127823 */ /* 0x000fc80000000812 */
[----:B------:R-:W-:Y:S01]  /*08b0*/  FFMA R20, R15, 1.925963033500011079e-08, R18 ;  /* 0x32a570600f147823 */ /* 0x000fe20000000012 */
[----:B------:R-:W-:-:S05]  /*08c0*/  FFMA.SAT R15, R23, R10, 0.5 ;  /* 0x3f000000170f7423 */ /* 0x000fca000000200a */
[----:B------:R-:W0:Y:S01]  /*08d0*/  MUFU.EX2 R20, R20 ;  /* 0x0000001400147308 */ /* 0x000e220000000800 */
[----:B------:R-:W-:Y:S01]  /*08e0*/  FFMA.RM R18, R15, R12, 12582913 ;  /* 0x4b4000010f127423 */ /* 0x000fe2000000400c */
[----:B----4-:R-:W-:Y:S01]  /*08f0*/  FADD R13, R13, -R0 ;  /* 0x800000000d0d7221 */ /* 0x010fe20000000000 */
[----:B------:R-:W-:Y:S01]  /*0900*/  SHF.L.U32 R25, R16, 0x17, RZ ;  /* 0x0000001710197819 */ /* 0x000fe200000006ff */
[----:B------:R-:W3:Y:S01]  /*0910*/  LDG.E R15, desc[UR8][R2.64+0x8] ;  /* 0x00000808020f7981 */ /* 0x000ee2000c1e1900 */
[----:B------:R-:W-:Y:S01]  /*0920*/  FADD R16, R18, -12583039 ;  /* 0xcb40007f12107421 */ /* 0x000fe20000000000 */
[----:B------:R-:W-:-:S03]  /*0930*/  FFMA.SAT R27, R13, R10, 0.5 ;  /* 0x3f0000000d1b7423 */ /* 0x000fc6000000200a */
[----:B------:R-:W-:Y:S01]  /*0940*/  FFMA R24, R23, 1.4426950216293334961, -R16 ;  /* 0x3fb8aa3b17187823 */ /* 0x000fe20000000810 */
[----:B------:R-:W-:Y:S01]  /*0950*/  FFMA.RM R16, R27, R12, 12582913 ;  /* 0x4b4000011b107423 */ /* 0x000fe2000000400c */
[----:B0-----:R-:W-:-:S03]  /*0960*/  FMUL R25, R25, R20 ;  /* 0x0000001419197220 */ /* 0x001fc60000400000 */
[----:B------:R-:W-:-:S04]  /*0970*/  FADD R20, R16, -12583039 ;  /* 0xcb40007f10147421 */ /* 0x000fc80000000000 */
[----:B------:R-:W-:-:S04]  /*0980*/  FFMA R20, R13, 1.4426950216293334961, -R20 ;  /* 0x3fb8aa3b0d147823 */ /* 0x000fc80000000814 */
[----:B------:R-:W-:Y:S02]  /*0990*/  FFMA R26, R13, 1.925963033500011079e-08, R20 ;  /* 0x32a570600d1a7823 */ /* 0x000fe40000000014 */
[----:B------:R-:W4:Y:S01]  /*09a0*/  LDG.E R13, desc[UR8][R2.64+0xc] ;  /* 0x00000c08020d7981 */ /* 0x000f22000c1e1900 */
[----:B------:R-:W-:-:S04]  /*09b0*/  FFMA R24, R23, 1.925963033500011079e-08, R24 ;  /* 0x32a5706017187823 */ /* 0x000fc80000000018 */
[----:B------:R-:W0:Y:S01]  /*09c0*/  MUFU.EX2 R23, R24 ;  /* 0x0000001800177308 */ /* 0x000e220000000800 */
[----:B------:R-:W-:Y:S01]  /*09d0*/  SHF.L.U32 R20, R18, 0x17, RZ ;  /* 0x0000001712147819 */ /* 0x000fe200000006ff */
[----:B------:R-:W-:-:S06]  /*09e0*/  FADD R21, R21, -R0 ;  /* 0x8000000015157221 */ /* 0x000fcc0000000000 */
[----:B------:R-:W1:Y:S01]  /*09f0*/  MUFU.EX2 R18, R26 ;  /* 0x0000001a00127308 */ /* 0x000e620000000800 */
[----:B------:R-:W-:Y:S01]  /*0a00*/  SHF.L.U32 R29, R16, 0x17, RZ ;  /* 0x00000017101d7819 */ /* 0x000fe200000006ff */
[----:B0-----:R-:W-:Y:S01]  /*0a10*/  FMUL R27, R20, R23 ;  /* 0x00000017141b7220 */ /* 0x001fe20000400000 */
[----:B------:R-:W-:-:S04]  /*0a20*/  FFMA.SAT R23, R21, R10, 0.5 ;  /* 0x3f00000015177423 */ /* 0x000fc8000000200a */
[----:B------:R-:W-:Y:S01]  /*0a30*/  FFMA.RM R16, R23, R12, 12582913 ;  /* 0x4b40000117107423 */ /* 0x000fe2000000400c */
[----:B------:R-:W-:Y:S01]  /*0a40*/  FADD R23, R19, -R0 ;  /* 0x8000000013177221 */ /* 0x000fe20000000000 */
[----:B------:R0:W-:Y:S01]  /*0a50*/  STG.E desc[UR8][R2.64+-0x10], R25 ;  /* 0xfffff01902007986 */ /* 0x0001e2000c101908 */
[----:B-1----:R-:W-:Y:S01]  /*0a60*/  FMUL R19, R29, R18 ;  /* 0x000000121d137220 */ /* 0x002fe20000400000 */
[----:B------:R-:W-:Y:S01]  /*0a70*/  FADD R14, R25, R14 ;  /* 0x0000000e190e7221 */ /* 0x000fe20000000000 */
[----:B------:R-:W-:-:S04]  /*0a80*/  FADD R18, R16, -12583039 ;  /* 0xcb40007f10127421 */ /* 0x000fc80000000000 */
[----:B------:R-:W-:Y:S01]  /*0a90*/  FFMA R20, R21, 1.4426950216293334961, -R18 ;  /* 0x3fb8aa3b15147823 */ /* 0x000fe20000000812 */
[----:B0-----:R-:W-:-:S04]  /*0aa0*/  FFMA.SAT R25, R23, R10, 0.5 ;  /* 0x3f00000017197423 */ /* 0x001fc8000000200a */
[----:B------:R-:W-:-:S04]  /*0ab0*/  FFMA.RM R18, R25, R12, 12582913 ;  /* 0x4b40000119127423 */ /* 0x000fc8000000400c */
[----:B------:R-:W-:Y:S01]  /*0ac0*/  FADD R24, R18, -12583039 ;  /* 0xcb40007f12187421 */ /* 0x000fe20000000000 */
[----:B------:R-:W-:-:S03]  /*0ad0*/  FFMA R20, R21, 1.925963033500011079e-08, R20 ;  /* 0x32a5706015147823 */ /* 0x000fc60000000014 */
[----:B------:R-:W-:-:S04]  /*0ae0*/  FFMA R24, R23, 1.4426950216293334961, -R24 ;  /* 0x3fb8aa3b17187823 */ /* 0x000fc80000000818 */
[----:B------:R-:W-:Y:S01]  /*0af0*/  FFMA R23, R23, 1.925963033500011079e-08, R24 ;  /* 0x32a5706017177823 */ /* 0x000fe20000000018 */
[----:B------:R4:W-:Y:S01]  /*0b00*/  STG.E desc[UR8][R2.64+-0xc], R27 ;  /* 0xfffff41b02007986 */ /* 0x0009e2000c101908 */
[----:B------:R-:W-:Y:S01]  /*0b10*/  FADD R14, R14, R27 ;  /* 0x0000001b0e0e7221 */ /* 0x000fe20000000000 */
[----:B------:R-:W-:Y:S01]  /*0b20*/  MUFU.EX2 R20, R20 ;  /* 0x0000001400147308 */ /* 0x000fe20000000800 */
[----:B------:R-:W-:Y:S01]  /*0b30*/  SHF.L.U32 R18, R18, 0x17, RZ ;  /* 0x0000001712127819 */ /* 0x000fe200000006ff */
[----:B------:R-:W-:Y:S01]  /*0b40*/  STG.E desc[UR8][R2.64+-0x8], R19 ;  /* 0xfffff81302007986 */ /* 0x000fe2000c101908 */
[----:B------:R-:W-:Y:S01]  /*0b50*/  FADD R14, R14, R19 ;  /* 0x000000130e0e7221 */ /* 0x000fe20000000000 */
[----:B------:R-:W-:-:S04]  /*0b60*/  IADD3 R11, PT, PT, R11, 0x8, RZ ;  /* 0x000000080b0b7810 */ /* 0x000fc80007ffe0ff */
[----:B------:R-:W-:Y:S01]  /*0b70*/  ISETP.NE.AND P1, PT, R11, RZ, PT ;  /* 0x000000ff0b00720c */ /* 0x000fe20003f25270 */
[----:B--2---:R-:W-:-:S04]  /*0b80*/  FADD R25, R17, -R0 ;  /* 0x8000000011197221 */ /* 0x004fc80000000000 */
[----:B------:R-:W-:-:S04]  /*0b90*/  FFMA.SAT R17, R25, R10, 0.5 ;  /* 0x3f00000019117423 */ /* 0x000fc8000000200a */
[----:B------:R-:W-:-:S04]  /*0ba0*/  FFMA.RM R17, R17, R12, 12582913 ;  /* 0x4b40000111117423 */ /* 0x000fc8000000400c */
[----:B------:R-:W-:Y:S01]  /*0bb0*/  FADD R24, R17, -12583039 ;  /* 0xcb40007f11187421 */ /* 0x000fe20000000000 */
[----:B---3--:R-:W-:-:S03]  /*0bc0*/  FADD R21, R15, -R0 ;  /* 0x800000000f157221 */ /* 0x008fc60000000000 */
[----:B------:R-:W-:Y:S01]  /*0bd0*/  FFMA R24, R25, 1.4426950216293334961, -R24 ;  /* 0x3fb8aa3b19187823 */ /* 0x000fe20000000818 */
[----:B------:R-:W-:-:S03]  /*0be0*/  FFMA.SAT R15, R21, R10, 0.5 ;  /* 0x3f000000150f7423 */ /* 0x000fc6000000200a */
[----:B------:R-:W-:Y:S01]  /*0bf0*/  FFMA R25, R25, 1.925963033500011079e-08, R24 ;  /* 0x32a5706019197823 */ /* 0x000fe20000000018 */
[----:B------:R-:W-:-:S04]  /*0c00*/  FFMA.RM R15, R15, R12, 12582913 ;  /* 0x4b4000010f0f7423 */ /* 0x000fc8000000400c */
[----:B------:R-:W-:-:S04]  /*0c10*/  FADD R24, R15, -12583039 ;  /* 0xcb40007f0f187421 */ /* 0x000fc80000000000 */
[----:B------:R-:W-:-:S04]  /*0c20*/  FFMA R24, R21, 1.4426950216293334961, -R24 ;  /* 0x3fb8aa3b15187823 */ /* 0x000fc80000000818 */
[----:B------:R-:W-:Y:S01]  /*0c30*/  FFMA R26, R21, 1.925963033500011079e-08, R24 ;  /* 0x32a57060151a7823 */ /* 0x000fe20000000018 */
[----:B----4-:R-:W-:-:S04]  /*0c40*/  FADD R27, R13, -R0 ;  /* 0x800000000d1b7221 */ /* 0x010fc80000000000 */
[----:B------:R-:W-:-:S04]  /*0c50*/  FFMA.SAT R21, R27, R10, 0.5 ;  /* 0x3f0000001b157423 */ /* 0x000fc8000000200a */
[----:B------:R-:W-:-:S04]  /*0c60*/  FFMA.RM R21, R21, R12, 12582913 ;  /* 0x4b40000115157423 */ /* 0x000fc8000000400c */
[----:B------:R-:W-:-:S04]  /*0c70*/  FADD R12, R21, -12583039 ;  /* 0xcb40007f150c7421 */ /* 0x000fc80000000000 */
[----:B------:R-:W-:-:S04]  /*0c80*/  FFMA R24, R27, 1.4426950216293334961, -R12 ;  /* 0x3fb8aa3b1b187823 */ /* 0x000fc8000000080c */
[----:B------:R-:W-:Y:S01]  /*0c90*/  FFMA R24, R27, 1.925963033500011079e-08, R24 ;  /* 0x32a570601b187823 */ /* 0x000fe20000000018 */
[----:B------:R-:W0:Y:S08]  /*0ca0*/  MUFU.EX2 R10, R25 ;  /* 0x00000019000a7308 */ /* 0x000e300000000800 */
[----:B------:R-:W1:Y:S08]  /*0cb0*/  MUFU.EX2 R12, R26 ;  /* 0x0000001a000c7308 */ /* 0x000e700000000800 */
[----:B------:R-:W2:Y:S01]  /*0cc0*/  MUFU.EX2 R24, R24 ;  /* 0x0000001800187308 */ /* 0x000ea20000000800 */
[----:B------:R-:W-:-:S02]  /*0cd0*/  SHF.L.U32 R17, R17, 0x17, RZ ;  /* 0x0000001711117819 */ /* 0x000fc400000006ff */
[----:B------:R-:W-:Y:S02]  /*0ce0*/  SHF.L.U32 R15, R15, 0x17, RZ ;  /* 0x000000170f0f7819 */ /* 0x000fe400000006ff */
[----:B------:R-:W-:-:S03]  /*0cf0*/  SHF.L.U32 R21, R21, 0x17, RZ ;  /* 0x0000001715157819 */ /* 0x000fc600000006ff */
[----:B------:R3:W4:Y:S01]  /*0d00*/  MUFU.EX2 R13, R23 ;  /* 0x00000017000d7308 */ /* 0x0007220000000800 */
[----:B0-----:R-:W-:Y:S01]  /*0d10*/  FMUL R17, R17, R10 ;  /* 0x0000000a11117220 */ /* 0x001fe20000400000 */
[----:B-1----:R-:W-:Y:S01]  /*0d20*/  FMUL R15, R15, R12 ;  /* 0x0000000c0f0f7220 */ /* 0x002fe20000400000 */
[----:B---3--:R-:W-:Y:S01]  /*0d30*/  SHF.L.U32 R23, R16, 0x17, RZ ;  /* 0x0000001710177819 */ /* 0x008fe200000006ff */
[----:B--2---:R-:W-:-:S04]  /*0d40*/  FMUL R21, R21, R24 ;  /* 0x0000001815157220 */ /* 0x004fc80000400000 */
[----:B------:R-:W-:Y:S01]  /*0d50*/  FMUL R23, R23, R20 ;  /* 0x0000001417177220 */ /* 0x000fe20000400000 */
[----:B------:R-:W-:Y:S04]  /*0d60*/  STG.E desc[UR8][R2.64+0x4], R17 ;  /* 0x0000041102007986 */ /* 0x000fe8000c101908 */
[----:B------:R-:W-:Y:S04]  /*0d70*/  STG.E desc[UR8][R2.64+-0x4], R23 ;  /* 0xfffffc1702007986 */ /* 0x000fe8000c101908 */
[----:B------:R-:W-:Y:S04]  /*0d80*/  STG.E desc[UR8][R2.64+0x8], R15 ;  /* 0x0000080f02007986 */ /* 0x000fe8000c101908 */
[----:B------:R-:W-:Y:S01]  /*0d90*/  STG.E desc[UR8][R2.64+0xc], R21 ;  /* 0x00000c1502007986 */ /* 0x000fe2000c101908 */
[----:B----4-:R-:W-:Y:S01]  /*0da0*/  FMUL R13, R18, R13 ;  /* 0x0000000d120d7220 */ /* 0x010fe20000400000 */
[----:B------:R-:W-:-:S04]  /*0db0*/  FADD R14, R14, R23 ;  /* 0x000000170e0e7221 */ /* 0x000fc80000000000 */
[----:B------:R-:W-:-:S04]  /*0dc0*/  FADD R14, R14, R13 ;  /* 0x0000000d0e0e7221 */ /* 0x000fc80000000000 */
[----:B------:R-:W-:Y:S01]  /*0dd0*/  FADD R14, R14, R17 ;  /* 0x000000110e0e7221 */ /* 0x000fe20000000000 */
[----:B------:R-:W-:-:S03]  /*0de0*/  IADD3 R10, P2, PT, R2, 0x20, RZ ;  /* 0x00000020020a7810 */ /* 0x000fc60007f5e0ff */
[----:B------:R-:W-:Y:S01]  /*0df0*/  FADD R14, R14, R15 ;  /* 0x0000000f0e0e7221 */ /* 0x000fe20000000000 */
[----:B------:R0:W-:Y:S03]  /*0e00*/  STG.E desc[UR8][R2.64], R13 ;  /* 0x0000000d02007986 */ /* 0x0001e6000c101908 */
[----:B------:R-:W-:Y:S01]  /*0e10*/  FADD R14, R14, R21 ;  /* 0x000000150e0e7221 */ /* 0x000fe20000000000 */
[----:B0-----:R-:W-:Y:S01]  /*0e20*/  IADD3.X R13, PT, PT, RZ, R3, RZ, P2, !PT ;  /* 0x00000003ff0d7210 */ /* 0x001fe200017fe4ff */
[----:B------:R-:W-:Y:S06]  /*0e30*/  @P1 BRA `(.L_x_8) ;  /* 0xfffffff8005c1947 */ /* 0x000fec000383ffff */
.L_x_7:
[----:B------:R-:W-:Y:S05]  /*0e40*/  @!P0 BRA `(.L_x_6) ;  /* 0x0000000400a48947 */ /* 0x000fea0003800000 */
[----:B------:R-:W-:Y:S02]  /*0e50*/  ISETP.GE.U32.AND P0, PT, R22, 0x4, PT ;  /* 0x000000041600780c */ /* 0x000fe40003f06070 */
[----:B------:R-:W-:-:S04]  /*0e60*/  LOP3.LUT R20, R8, 0x3, RZ, 0xc0, !PT ;  /* 0x0000000308147812 */ /* 0x000fc800078ec0ff */
[----:B------:R-:W-:-:S07]  /*0e70*/  ISETP.NE.AND P1, PT, R20, RZ, PT ;  /* 0x000000ff1400720c */ /* 0x000fce0003f25270 */
[----:B------:R-:W-:Y:S06]  /*0e80*/  @!P0 BRA `(.L_x_9) ;  /* 0x0000000000d08947 */ /* 0x000fec0003800000 */
[----:B------:R-:W-:-:S05]  /*0e90*/  IMAD.WIDE.U32 R2, R9, 0x4, R6 ;  /* 0x0000000409027825 */ /* 0x000fca00078e0006 */
[----:B------:R-:W2:Y:S04]  /*0ea0*/  LDG.E R11, desc[UR8][R2.64] ;  /* 0x00000008020b7981 */ /* 0x000ea8000c1e1900 */
[----:B------:R-:W3:Y:S04]  /*0eb0*/  LDG.E R17, desc[UR8][R2.64+0x4] ;  /* 0x0000040802117981 */ /* 0x000ee8000c1e1900 */
[----:B------:R-:W4:Y:S04]  /*0ec0*/  LDG.E R13, desc[UR8][R2.64+0x8] ;  /* 0x00000808020d7981 */ /* 0x000f28000c1e1900 */
[----:B------:R-:W4:Y:S01]  /*0ed0*/  LDG.E R21, desc[UR8][R2.64+0xc] ;  /* 0x00000c0802157981 */ /* 0x000f22000c1e1900 */
[----:B------:R-:W-:Y:S01]  /*0ee0*/  HFMA2 R10, -RZ, RZ, 0.96630859375, -0.0022525787353515625 ;  /* 0x3bbb989dff0a7431 */ /* 0x000fe200000001ff */
[----:B------:R-:W-:-:S02]  /*0ef0*/  MOV R15, 0x437c0000 ;  /* 0x437c0000000f7802 */ /* 0x000fc40000000f00 */
[----:B------:R-:W-:Y:S01]  /*0f00*/  IADD3 R9, PT, PT, R9, 0x4, RZ ;  /* 0x0000000409097810 */ /* 0x000fe20007ffe0ff */
[----:B--2--5:R-:W-:-:S04]  /*0f10*/  FADD R19, R11, -R0 ;  /* 0x800000000b137221 */ /* 0x024fc80000000000 */
[----:B------:R-:W-:Y:S01]  /*0f20*/  FFMA.SAT R12, R19, R10, 0.5 ;  /* 0x3f000000130c7423 */ /* 0x000fe2000000200a */
[----:B---3--:R-:W-:-:S03]  /*0f30*/  FADD R17, R17, -R0 ;  /* 0x8000000011117221 */ /* 0x008fc60000000000 */
[-C--:B------:R-:W-:Y:S01]  /*0f40*/  FFMA.RM R11, R12, R15.reuse, 12582913 ;  /* 0x4b4000010c0b7423 */ /* 0x080fe2000000400f */
[-C--:B------:R-:W-:Y:S01]  /*0f50*/  FFMA.SAT R12, R17, R10.reuse, 0.5 ;  /* 0x3f000000110c7423 */ /* 0x080fe2000000200a */
[----:B----4-:R-:W-:Y:S02]  /*0f60*/  FADD R13, R13, -R0 ;  /* 0x800000000d0d7221 */ /* 0x010fe40000000000 */
[----:B------:R-:W-:Y:S01]  /*0f70*/  FADD R16, R11, -12583039 ;  /* 0xcb40007f0b107421 */ /* 0x000fe20000000000 */
[----:B------:R-:W-:Y:S01]  /*0f80*/  FFMA.RM R12, R12, R15, 12582913 ;  /* 0x4b4000010c0c7423 */ /* 0x000fe2000000400f */
[----:B------:R-:W-:Y:S01]  /*0f90*/  FFMA.SAT R24, R13, R10, 0.5 ;  /* 0x3f0000000d187423 */ /* 0x000fe2000000200a */
[----:B------:R-:W-:Y:S01]  /*0fa0*/  SHF.L.U32 R11, R11, 0x17, RZ ;  /* 0x000000170b0b7819 */ /* 0x000fe200000006ff */
[----:B------:R-:W-:Y:S01]  /*0fb0*/  FFMA R16, R19, 1.4426950216293334961, -R16 ;  /* 0x3fb8aa3b13107823 */ /* 0x000fe20000000810 */
[----:B------:R-:W-:-:S03]  /*0fc0*/  FADD R22, R12, -12583039 ;  /* 0xcb40007f0c167421 */ /* 0x000fc60000000000 */
[----:B------:R-:W-:Y:S01]  /*0fd0*/  FFMA R18, R19, 1.925963033500011079e-08, R16 ;  /* 0x32a5706013127823 */ /* 0x000fe20000000010 */
[----:B------:R-:W-:Y:S01]  /*0fe0*/  FADD R19, R21, -R0 ;  /* 0x8000000015137221 */ /* 0x000fe20000000000 */
[-C--:B------:R-:W-:Y:S01]  /*0ff0*/  FFMA.RM R16, R24, R15.reuse, 12582913 ;  /* 0x4b40000118107423 */ /* 0x080fe2000000400f */
[----:B------:R-:W-:Y:S02]  /*1000*/  FFMA R22, R17, 1.4426950216293334961, -R22 ;  /* 0x3fb8aa3b11167823 */ /* 0x000fe40000000816 */
[----:B------:R-:W-:Y:S01]  /*1010*/  FFMA.SAT R26, R19, R10, 0.5 ;  /* 0x3f000000131a7423 */ /* 0x000fe2000000200a */
[----:B------:R-:W-:Y:S01]  /*1020*/  FADD R24, R16, -12583039 ;  /* 0xcb40007f10187421 */ /* 0x000fe20000000000 */
[----:B------:R-:W-:Y:S01]  /*1030*/  FFMA R10, R17, 1.925963033500011079e-08, R22 ;  /* 0x32a57060110a7823 */ /* 0x000fe20000000016 */
[----:B------:R-:W0:Y:S01]  /*1040*/  MUFU.EX2 R18, R18 ;  /* 0x0000001200127308 */ /* 0x000e220000000800 */
[----:B------:R-:W-:Y:S01]  /*1050*/  FFMA.RM R15, R26, R15, 12582913 ;  /* 0x4b4000011a0f7423 */ /* 0x000fe2000000400f */
[----:B------:R-:W-:Y:S01]  /*1060*/  FFMA R24, R13, 1.4426950216293334961, -R24 ;  /* 0x3fb8aa3b0d187823 */ /* 0x000fe20000000818 */
[----:B------:R-:W-:-:S02]  /*1070*/  SHF.L.U32 R16, R16, 0x17, RZ ;  /* 0x0000001710107819 */ /* 0x000fc400000006ff */
[----:B------:R-:W-:Y:S01]  /*1080*/  FADD R22, R15, -12583039 ;  /* 0xcb40007f0f167421 */ /* 0x000fe20000000000 */
[----:B------:R-:W-:Y:S01]  /*1090*/  FFMA R24, R13, 1.925963033500011079e-08, R24 ;  /* 0x32a570600d187823 */ /* 0x000fe20000000018 */
[----:B------:R-:W-:Y:S01]  /*10a0*/  SHF.L.U32 R13, R12, 0x17, RZ ;  /* 0x000000170c0d7819 */ /* 0x000fe200000006ff */
[----:B------:R-:W1:Y:S01]  /*10b0*/  MUFU.EX2 R10, R10 ;  /* 0x0000000a000a7308 */ /* 0x000e620000000800 */
[----:B------:R-:W-:Y:S01]  /*10c0*/  FFMA R22, R19, 1.4426950216293334961, -R22 ;  /* 0x3fb8aa3b13167823 */ /* 0x000fe20000000816 */
[----:B------:R-:W-:-:S03]  /*10d0*/  SHF.L.U32 R15, R15, 0x17, RZ ;  /* 0x000000170f0f7819 */ /* 0x000fc600000006ff */
[----:B------:R-:W-:-:S03]  /*10e0*/  FFMA R22, R19, 1.925963033500011079e-08, R22 ;  /* 0x32a5706013167823 */ /* 0x000fc60000000016 */
[----:B------:R-:W2:Y:S01]  /*10f0*/  MUFU.EX2 R17, R24 ;  /* 0x0000001800117308 */ /* 0x000ea20000000800 */
[----:B0-----:R-:W-:-:S04]  /*1100*/  FMUL R11, R11, R18 ;  /* 0x000000120b0b7220 */ /* 0x001fc80000400000 */
[----:B------:R-:W-:Y:S01]  /*1110*/  FADD R14, R14, R11 ;  /* 0x0000000b0e0e7221 */ /* 0x000fe20000000000 */
[----:B------:R0:W-:Y:S02]  /*1120*/  STG.E desc[UR8][R2.64], R11 ;  /* 0x0000000b02007986 */ /* 0x0001e4000c101908 */
[----:B------:R-:W3:Y:S01]  /*1130*/  MUFU.EX2 R22, R22 ;  /* 0x0000001600167308 */ /* 0x000ee20000000800 */
[----:B-1----:R-:W-:-:S04]  /*1140*/  FMUL R13, R13, R10 ;  /* 0x0000000a0d0d7220 */ /* 0x002fc80000400000 */
[----:B------:R-:W-:Y:S01]  /*1150*/  FADD R14, R14, R13 ;  /* 0x0000000d0e0e7221 */ /* 0x000fe20000000000 */
[----:B------:R0:W-:Y:S01]  /*1160*/  STG.E desc[UR8][R2.64+0x4], R13 ;  /* 0x0000040d02007986 */ /* 0x0001e2000c101908 */
[----:B--2---:R-:W-:-:S04]  /*1170*/  FMUL R17, R16, R17 ;  /* 0x0000001110117220 */ /* 0x004fc80000400000 */
[----:B------:R-:W-:Y:S01]  /*1180*/  FADD R14, R14, R17 ;  /* 0x000000110e0e7221 */ /* 0x000fe20000000000 */
[----:B------:R0:W-:Y:S01]  /*1190*/  STG.E desc[UR8][R2.64+0x8], R17 ;  /* 0x0000081102007986 */ /* 0x0001e2000c101908 */
[----:B---3--:R-:W-:-:S04]  /*11a0*/  FMUL R15, R15, R22 ;  /* 0x000000160f0f7220 */ /* 0x008fc80000400000 */
[----:B------:R-:W-:Y:S01]  /*11b0*/  FADD R14, R14, R15 ;  /* 0x0000000f0e0e7221 */ /* 0x000fe20000000000 */
[----:B------:R0:W-:Y:S06]  /*11c0*/  STG.E desc[UR8][R2.64+0xc], R15 ;  /* 0x00000c0f02007986 */ /* 0x0001ec000c101908 */
.L_x_9:
[----:B------:R-:W-:Y:S05]  /*11d0*/  @!P1 BRA `(.L_x_6) ;  /* 0x0000000000c09947 */ /* 0x000fea0003800000 */
[----:B------:R-:W-:Y:S02]  /*11e0*/  ISETP.NE.AND P0, PT, R20, 0x1, PT ;  /* 0x000000011400780c */ /* 0x000fe40003f05270 */
[----:B------:R-:W-:-:S04]  /*11f0*/  LOP3.LUT R8, R8, 0x1, RZ, 0xc0, !PT ;  /* 0x0000000108087812 */ /* 0x000fc800078ec0ff */
[----:B------:R-:W-:-:S07]  /*1200*/  ISETP.NE.U32.AND P1, PT, R8, 0x1, PT ;  /* 0x000000010800780c */ /* 0x000fce0003f25070 */
[----:B------:R-:W-:Y:S06]  /*1210*/  @!P0 BRA `(.L_x_10) ;  /* 0x0000000000708947 */ /* 0x000fec0003800000 */
[----:B0-----:R-:W-:-:S05]  /*1220*/  IMAD.WIDE.U32 R2, R9, 0x4, R6 ;  /* 0x0000000409027825 */ /* 0x001fca00078e0006 */
[----:B------:R-:W2:Y:S04]  /*1230*/  LDG.E R11, desc[UR8][R2.64] ;  /* 0x00000008020b7981 */ /* 0x000ea8000c1e1900 */
[----:B------:R-:W3:Y:S01]  /*1240*/  LDG.E R13, desc[UR8][R2.64+0x4] ;  /* 0x00000408020d7981 */ /* 0x000ee2000c1e1900 */
[----:B------:R-:W-:Y:S01]  /*1250*/  HFMA2 R12, -RZ, RZ, 0.96630859375, -0.0022525787353515625 ;  /* 0x3bbb989dff0c7431 */ /* 0x000fe200000001ff */
[----:B------:R-:W-:Y:S02]  /*1260*/  MOV R15, 0x437c0000 ;  /* 0x437c0000000f7802 */ /* 0x000fe40000000f00 */
[----:B------:R-:W-:Y:S01]  /*1270*/  IADD3 R9, PT, PT, R9, 0x2, RZ ;  /* 0x0000000209097810 */ /* 0x000fe20007ffe0ff */
[--C-:B--2--5:R-:W-:Y:S01]  /*1280*/  FADD R11, R11, -R0.reuse ;  /* 0x800000000b0b7221 */ /* 0x124fe20000000000 */
[----:B---3--:R-:W-:-:S03]  /*1290*/  FADD R13, R13, -R0 ;  /* 0x800000000d0d7221 */ /* 0x008fc60000000000 */
[-C--:B------:R-:W-:Y:S01]  /*12a0*/  FFMA.SAT R8, R11, R12.reuse, 0.5 ;  /* 0x3f0000000b087423 */ /* 0x080fe2000000200c */
[----:B------:R-:W-:-:S03]  /*12b0*/  FFMA.SAT R12, R13, R12, 0.5 ;  /* 0x3f0000000d0c7423 */ /* 0x000fc6000000200c */
[-C--:B------:R-:W-:Y:S01]  /*12c0*/  FFMA.RM R8, R8, R15.reuse, 12582913 ;  /* 0x4b40000108087423 */ /* 0x080fe2000000400f */
[----:B------:R-:W-:-:S03]  /*12d0*/  FFMA.RM R12, R12, R15, 12582913 ;  /* 0x4b4000010c0c7423 */ /* 0x000fc6000000400f */
[C---:B------:R-:W-:Y:S01]  /*12e0*/  FADD R10, R8.reuse, -12583039 ;  /* 0xcb40007f080a7421 */ /* 0x040fe20000000000 */
[----:B------:R-:W-:Y:S01]  /*12f0*/  SHF.L.U32 R8, R8, 0x17, RZ ;  /* 0x0000001708087819 */ /* 0x000fe200000006ff */
[C---:B------:R-:W-:Y:S02]  /*1300*/  FADD R16, R12.reuse, -12583039 ;  /* 0xcb40007f0c107421 */ /* 0x040fe40000000000 */
[----:B------:R-:W-:Y:S01]  /*1310*/  FFMA R10, R11, 1.4426950216293334961, -R10 ;  /* 0x3fb8aa3b0b0a7823 */ /* 0x000fe2000000080a */
[----:B------:R-:W-:Y:S01]  /*1320*/  SHF.L.U32 R12, R12, 0x17, RZ ;  /* 0x000000170c0c7819 */ /* 0x000fe200000006ff */
[----:B------:R-:W-:Y:S02]  /*1330*/  FFMA R16, R13, 1.4426950216293334961, -R16 ;  /* 0x3fb8aa3b0d107823 */ /* 0x000fe40000000810 */
[----:B------:R-:W-:Y:S02]  /*1340*/  FFMA R10, R11, 1.925963033500011079e-08, R10 ;  /* 0x32a570600b0a7823 */ /* 0x000fe4000000000a */
[----:B------:R-:W-:-:S02]  /*1350*/  FFMA R16, R13, 1.925963033500011079e-08, R16 ;  /* 0x32a570600d107823 */ /* 0x000fc40000000010 */
[----:B------:R-:W0:Y:S08]  /*1360*/  MUFU.EX2 R11, R10 ;  /* 0x0000000a000b7308 */ /* 0x000e300000000800 */
[----:B------:R-:W1:Y:S01]  /*1370*/  MUFU.EX2 R13, R16 ;  /* 0x00000010000d7308 */ /* 0x000e620000000800 */
[----:B0-----:R-:W-:-:S04]  /*1380*/  FMUL R11, R8, R11 ;  /* 0x0000000b080b7220 */ /* 0x001fc80000400000 */
[----:B------:R-:W-:Y:S01]  /*1390*/  FADD R14, R14, R11 ;  /* 0x0000000b0e0e7221 */ /* 0x000fe20000000000 */
[----:B------:R2:W-:Y:S01]  /*13a0*/  STG.E desc[UR8][R2.64], R11 ;  /* 0x0000000b02007986 */ /* 0x0005e2000c101908 */
[----:B-1----:R-:W-:-:S04]  /*13b0*/  FMUL R13, R12, R13 ;  /* 0x0000000d0c0d7220 */ /* 0x002fc80000400000 */
[----:B------:R-:W-:Y:S01]  /*13c0*/  FADD R14, R14, R13 ;  /* 0x0000000d0e0e7221 */ /* 0x000fe20000000000 */
[----:B------:R2:W-:Y:S06]  /*13d0*/  STG.E desc[UR8][R2.64+0x4], R13 ;  /* 0x0000040d02007986 */ /* 0x0005ec000c101908 */
.L_x_10:
[----:B------:R-:W-:Y:S05]  /*13e0*/  @P1 BRA `(.L_x_6) ;  /* 0x00000000003c1947 */ /* 0x000fea0003800000 */
[----:B0-2---:R-:W-:-:S05]  /*13f0*/  IMAD.WIDE.U32 R2, R9, 0x4, R6 ;  /* 0x0000000409027825 */ /* 0x005fca00078e0006 */
[----:B------:R-:W2:Y:S01]  /*1400*/  LDG.E R9, desc[UR8][R2.64] ;  /* 0x0000000802097981 */ /* 0x000ea2000c1e1900 */
[----:B------:R-:W-:Y:S01]  /*1410*/  HFMA2 R8, -RZ, RZ, 0.96630859375, -0.0022525787353515625 ;  /* 0x3bbb989dff087431 */ /* 0x000fe200000001ff */
[----:B------:R-:W-:Y:S01]  /*1420*/  MOV R11, 0x437c0000 ;  /* 0x437c0000000b7802 */ /* 0x000fe20000000f00 */
[----:B--2--5:R-:W-:-:S04]  /*1430*/  FADD R9, R9, -R0 ;  /* 0x8000000009097221 */ /* 0x024fc80000000000 */
[----:B------:R-:W-:-:S04]  /*1440*/  FFMA.SAT R0, R9, R8, 0.5 ;  /* 0x3f00000009007423 */ /* 0x000fc80000002008 */
[----:B------:R-:W-:-:S04]  /*1450*/  FFMA.RM R0, R0, R11, 12582913 ;  /* 0x4b40000100007423 */ /* 0x000fc8000000400b */
[C---:B------:R-:W-:Y:S01]  /*1460*/  FADD R8, R0.reuse, -12583039 ;  /* 0xcb40007f00087421 */ /* 0x040fe20000000000 */
[----:B------:R-:W-:-:S03]  /*1470*/  SHF.L.U32 R0, R0, 0x17, RZ ;  /* 0x0000001700007819 */ /* 0x000fc600000006ff */
[----:B------:R-:W-:-:S04]  /*1480*/  FFMA R8, R9, 1.4426950216293334961, -R8 ;  /* 0x3fb8aa3b09087823 */ /* 0x000fc80000000808 */
[----:B------:R-:W-:-:S04]  /*1490*/  FFMA R8, R9, 1.925963033500011079e-08, R8 ;  /* 0x32a5706009087823 */ /* 0x000fc80000000008 */
[----:B------:R-:W0:Y:S02]  /*14a0*/  MUFU.EX2 R9, R8 ;  /* 0x0000000800097308 */ /* 0x000e240000000800 */
[----:B0-----:R-:W-:-:S04]  /*14b0*/  FMUL R9, R0, R9 ;  /* 0x0000000900097220 */ /* 0x001fc80000400000 */
[----:B------:R-:W-:Y:S01]  /*14c0*/  FADD R14, R14, R9 ;  /* 0x000000090e0e7221 */ /* 0x000fe20000000000 */
[----:B------:R1:W-:Y:S06]  /*14d0*/  STG.E desc[UR8][R2.64], R9 ;  /* 0x0000000902007986 */ /* 0x0003ec000c101908 */
.L_x_6:
[----:B-----5:R-:W-:Y:S01]  /*14e0*/  IADD3 R0, PT, PT, R14, 0x1800000, RZ ;  /* 0x018000000e007810 */ /* 0x020fe20007ffe0ff */
[----:B------:R-:W-:Y:S03]  /*14f0*/  BSSY.RECONVERGENT B0, `(.L_x_11) ;  /* 0x000000d000007945 */ /* 0x000fe60003800200 */
[----:B------:R-:W-:-:S04]  /*1500*/  LOP3.LUT R0, R0, 0x7f800000, RZ, 0xc0, !PT ;  /* 0x7f80000000007812 */ /* 0x000fc800078ec0ff */
[----:B------:R-:W-:-:S13]  /*1510*/  ISETP.GT.U32.AND P0, PT, R0, 0x1ffffff, PT ;  /* 0x01ffffff0000780c */ /* 0x000fda0003f04070 */
[----:B------:R-:W-:Y:S05]  /*1520*/  @P0 BRA `(.L_x_12) ;  /* 0x0000000000140947 */ /* 0x000fea0003800000 */
[----:B------:R-:W-:Y:S02]  /*1530*/  MOV R0, R14 ;  /* 0x0000000e00007202 */ /* 0x000fe40000000f00 */
[----:B------:R-:W-:-:S07]  /*1540*/  MOV R8, 0x1560 ;  /* 0x0000156000087802 */ /* 0x000fce0000000f00 */
[----:B012---:R-:W-:Y:S05]  /*1550*/  CALL.REL.NOINC `($__internal_0_$__cuda_sm20_rcp_rn_f32_slowpath) ;  /* 0x0000000800347944 */ /* 0x007fea0003c00000 */
[----:B------:R-:W-:Y:S01]  /*1560*/  MOV R0, R3 ;  /* 0x0000000300007202 */ /* 0x000fe20000000f00 */
[----:B------:R-:W-:Y:S06]  /*1570*/  BRA `(.L_x_13) ;  /* 0x0000000000107947 */ /* 0x000fec0003800000 */
.L_x_12:
[----:B012---:R-:W0:Y:S02]  /*1580*/  MUFU.RCP R3, R14 ;  /* 0x0000000e00037308 */ /* 0x007e240000001000 */
[----:B0-----:R-:W-:-:S04]  /*1590*/  FFMA R0, R3, R14, -1 ;  /* 0xbf80000003007423 */ /* 0x001fc8000000000e */
[----:B------:R-:W-:-:S04]  /*15a0*/  FADD.FTZ R0, -R0, -RZ ;  /* 0x800000ff00007221 */ /* 0x000fc80000010100 */
[----:B------:R-:W-:-:S07]  /*15b0*/  FFMA R0, R3, R0, R3 ;  /* 0x0000000003007223 */ /* 0x000fce0000000003 */
.L_x_13:
[----:B------:R-:W-:Y:S05]  /*15c0*/  BSYNC.RECONVERGENT B0 ;  /* 0x0000000000007941 */ /* 0x000fea0003800200 */
.L_x_11:
[----:B------:R-:W-:Y:S05]  /*15d0*/  @!P3 EXIT ;  /* 0x000000000000b94d */ /* 0x000fea0003800000 */
[----:B------:R-:W0:Y:S01]  /*15e0*/  LDCU UR4, c[0x0][0x38c] ;  /* 0x00007180ff0477ac */ /* 0x000e220008000800 */
[----:B------:R-:W-:Y:S01]  /*15f0*/  HFMA2 R9, -RZ, RZ, 0, 0 ;  /* 0x00000000ff097431 */ /* 0x000fe200000001ff */
[----:B0-----:R-:W-:Y:S02]  /*1600*/  UISETP.GE.U32.AND UP0, UPT, UR4, 0x10, UPT ;  /* 0x000000100400788c */ /* 0x001fe4000bf06070 */
[----:B------:R-:W-:-:S06]  /*1610*/  ULOP3.LUT UR5, UR4, 0xf, URZ, 0xc0, !UPT ;  /* 0x0000000f04057892 */ /* 0x000fcc000f8ec0ff */
[----:B------:R-:W-:Y:S01]  /*1620*/  ISETP.NE.AND P0, PT, RZ, UR5, PT ;  /* 0x00000005ff007c0c */ /* 0x000fe2000bf05270 */
[----:B------:R-:W-:-:S12]  /*1630*/  BRA.U !UP0, `(.L_x_14) ;  /* 0x0000000108f07547 */ /* 0x000fd8000b800000 */
[----:B------:R-:W-:Y:S01]  /*1640*/  ULOP3.LUT UR6, UR4, 0x7ffffff0, URZ, 0xc0, !UPT ;  /* 0x7ffffff004067892 */ /* 0x000fe2000f8ec0ff */
[----:B------:R-:W-:-:S03]  /*1650*/  IADD3 R8, P1, PT, R6, 0x20, RZ ;  /* 0x0000002006087810 */ /* 0x000fc60007f3e0ff */
[----:B------:R-:W-:Y:S01]  /*1660*/  UIADD3 UR7, UPT, UPT, -UR6, URZ, URZ ;  /* 0x000000ff06077290 */ /* 0x000fe2000fffe1ff */
[----:B------:R-:W-:Y:S02]  /*1670*/  IADD3.X R21, PT, PT, RZ, R7, RZ, P1, !PT ;  /* 0x00000007ff157210 */ /* 0x000fe40000ffe4ff */
[----:B------:R-:W-:-:S09]  /*1680*/  MOV R9, UR6 ;  /* 0x0000000600097c02 */ /* 0x000fd20008000f00 */
.L_x_15:
[----:B------:R-:W-:Y:S02]  /*1690*/  MOV R2, R8 ;  /* 0x0000000800027202 */ /* 0x000fe40000000f00 */
[----:B------:R-:W-:-:S05]  /*16a0*/  MOV R3, R21 ;  /* 0x0000001500037202 */ /* 0x000fca0000000f00 */
[----:B------:R-:W2:Y:S04]  /*16b0*/  LDG.E R10, desc[UR8][R2.64+-0x1c] ;  /* 0xffffe408020a7981 */ /* 0x000ea8000c1e1900 */
[----:B------:R-:W3:Y:S04]  /*16c0*/  LDG.E R12, desc[UR8][R2.64+-0x18] ;  /* 0xffffe808020c7981 */ /* 0x000ee8000c1e1900 */
[----:B------:R-:W4:Y:S04]  /*16d0*/  LDG.E R14, desc[UR8][R2.64+-0x14] ;  /* 0xffffec08020e7981 */ /* 0x000f28000c1e1900 */
[----:B------:R-:W5:Y:S04]  /*16e0*/  LDG.E R16, desc[UR8][R2.64+-0x10] ;  /* 0xfffff00802107981 */ /* 0x000f68000c1e1900 */
        /* <DEDUP_REMOVED lines=11> */
[----:B------:R-:W5:Y:S01]  /*17a0*/  LDG.E R21, desc[UR8][R2.64+-0x4] ;  /* 0xfffffc0802157981 */ /* 0x000f62000c1e1900 */
[----:B------:R-:W-:-:S04]  /*17b0*/  UIADD3 UR7, UPT, UPT, UR7, 0x10, URZ ;  /* 0x0000001007077890 */ /* 0x000fc8000fffe0ff */
[----:B------:R-:W-:Y:S01]  /*17c0*/  UISETP.NE.AND UP0, UPT, UR7, URZ, UPT ;  /* 0x000000ff0700728c */ /* 0x000fe2000bf05270 */
[-C--:B--2---:R-:W-:Y:S01]  /*17d0*/  FMUL R10, R10, R0.reuse ;  /* 0x000000000a0a7220 */ /* 0x084fe20000400000 */
[-C--:B---3--:R-:W-:Y:S01]  /*17e0*/  FMUL R12, R12, R0.reuse ;  /* 0x000000000c0c7220 */ /* 0x088fe20000400000 */
[-C--:B----4-:R-:W-:Y:S01]  /*17f0*/  FMUL R14, R14, R0.reuse ;  /* 0x000000000e0e7220 */ /* 0x090fe20000400000 */
[-C--:B-----5:R-:W-:Y:S01]  /*1800*/  FMUL R16, R16, R0.reuse ;  /* 0x0000000010107220 */ /* 0x0a0fe20000400000 */
[-C--:B------:R-:W-:Y:S01]  /*1810*/  FMUL R18, R18, R0.reuse ;  /* 0x0000000012127220 */ /* 0x080fe20000400000 */
        /* <DEDUP_REMOVED lines=9> */
[----:B------:R-:W-:Y:S04]  /*18b0*/  STG.E desc[UR8][R2.64+-0x1c], R10 ;  /* 0xffffe40a02007986 */ /* 0x000fe8000c101908 */
        /* <DEDUP_REMOVED lines=12> */
[----:B------:R-:W-:Y:S01]  /*1980*/  STG.E desc[UR8][R2.64+0x1c], R13 ;  /* 0x00001c0d02007986 */ /* 0x000fe2000c101908 */
[-C--:B------:R-:W-:Y:S01]  /*1990*/  FMUL R8, R8, R0.reuse ;  /* 0x0000000008087220 */ /* 0x080fe20000400000 */
[----:B------:R-:W-:-:S04]  /*19a0*/  FMUL R21, R21, R0 ;  /* 0x0000000015157220 */ /* 0x000fc80000400000 */
[----:B------:R0:W-:Y:S04]  /*19b0*/  STG.E desc[UR8][R2.64+-0x20], R8 ;  /* 0xffffe00802007986 */ /* 0x0001e8000c101908 */
[----:B------:R1:W-:Y:S01]  /*19c0*/  STG.E desc[UR8][R2.64+-0x4], R21 ;  /* 0xfffffc1502007986 */ /* 0x0003e2000c101908 */
[----:B0-----:R-:W-:-:S04]  /*19d0*/  IADD3 R8, P1, PT, R2, 0x40, RZ ;  /* 0x0000004002087810 */ /* 0x001fc80007f3e0ff */
[----:B-1----:R-:W-:Y:S01]  /*19e0*/  IADD3.X R21, PT, PT, RZ, R3, RZ, P1, !PT ;  /* 0x00000003ff157210 */ /* 0x002fe20000ffe4ff */
[----:B------:R-:W-:Y:S08]  /*19f0*/  BRA.U UP0, `(.L_x_15) ;  /* 0xfffffffd00247547 */ /* 0x000ff0000b83ffff */
.L_x_14:
[----:B------:R-:W-:Y:S05]  /*1a00*/  @!P0 EXIT ;  /* 0x000000000000894d */ /* 0x000fea0003800000 */
[----:B------:R-:W-:Y:S02]  /*1a10*/  UISETP.GE.U32.AND UP0, UPT, UR5, 0x8, UPT ;  /* 0x000000080500788c */ /* 0x000fe4000bf06070 */
[----:B------:R-:W-:-:S06]  /*1a20*/  ULOP3.LUT UR6, UR4, 0x7, URZ, 0xc0, !UPT ;  /* 0x0000000704067892 */ /* 0x000fcc000f8ec0ff */
[----:B------:R-:W-:Y:S01]  /*1a30*/  ISETP.NE.AND P0, PT, RZ, UR6, PT ;  /* 0x00000006ff007c0c */ /* 0x000fe2000bf05270 */
[----:B------:R-:W-:-:S12]  /*1a40*/  BRA.U !UP0, `(.L_x_16) ;  /* 0x0000000108687547 */ /* 0x000fd8000b800000 */
[----:B------:R-:W-:-:S05]  /*1a50*/  IMAD.WIDE.U32 R2, R9, 0x4, R6 ;  /* 0x0000000409027825 */ /* 0x000fca00078e0006 */
[----:B------:R-:W2:Y:S04]  /*1a60*/  LDG.E R11, desc[UR8][R2.64] ;  /* 0x00000008020b7981 */ /* 0x000ea8000c1e1900 */
[----:B------:R-:W3:Y:S04]  /*1a70*/  LDG.E R13, desc[UR8][R2.64+0x4] ;  /* 0x00000408020d7981 */ /* 0x000ee8000c1e1900 */
[----:B------:R-:W4:Y:S04]  /*1a80*/  LDG.E R15, desc[UR8][R2.64+0x8] ;  /* 0x00000808020f7981 */ /* 0x000f28000c1e1900 */
[----:B------:R-:W5:Y:S04]  /*1a90*/  LDG.E R17, desc[UR8][R2.64+0xc] ;  /* 0x00000c0802117981 */ /* 0x000f68000c1e1900 */
[----:B------:R-:W5:Y:S04]  /*1aa0*/  LDG.E R19, desc[UR8][R2.64+0x10] ;  /* 0x0000100802137981 */ /* 0x000f68000c1e1900 */
[----:B------:R-:W5:Y:S04]  /*1ab0*/  LDG.E R21, desc[UR8][R2.64+0x14] ;  /* 0x0000140802157981 */ /* 0x000f68000c1e1900 */
[----:B------:R-:W5:Y:S04]  /*1ac0*/  LDG.E R23, desc[UR8][R2.64+0x18] ;  /* 0x0000180802177981 */ /* 0x000f68000c1e1900 */
[----:B------:R-:W5:Y:S01]  /*1ad0*/  LDG.E R25, desc[UR8][R2.64+0x1c] ;  /* 0x00001c0802197981 */ /* 0x000f62000c1e1900 */
[----:B------:R-:W-:Y:S01]  /*1ae0*/  IADD3 R9, PT, PT, R9, 0x8, RZ ;  /* 0x0000000809097810 */ /* 0x000fe20007ffe0ff */
[-C--:B--2---:R-:W-:Y:S01]  /*1af0*/  FMUL R11, R11, R0.reuse ;  /* 0x000000000b0b7220 */ /* 0x084fe20000400000 */
[----:B---3--:R-:W-:-:S04]  /*1b00*/  FMUL R13, R13, R0 ;  /* 0x000000000d0d7220 */ /* 0x008fc80000400000 */
[----:B------:R0:W-:Y:S01]  /*1b10*/  STG.E desc[UR8][R2.64], R11 ;  /* 0x0000000b02007986 */ /* 0x0001e2000c101908 */
[----:B----4-:R-:W-:-:S03]  /*1b20*/  FMUL R15, R15, R0 ;  /* 0x000000000f0f7220 */ /* 0x010fc60000400000 */
[----:B------:R0:W-:Y:S01]  /*1b30*/  STG.E desc[UR8][R2.64+0x4], R13 ;  /* 0x0000040d02007986 */ /* 0x0001e2000c101908 */
[----:B-----5:R-:W-:-:S03]  /*1b40*/  FMUL R17, R17, R0 ;  /* 0x0000000011117220 */ /* 0x020fc60000400000 */
[----:B------:R0:W-:Y:S01]  /*1b50*/  STG.E desc[UR8][R2.64+0x8], R15 ;  /* 0x0000080f02007986 */ /* 0x0001e2000c101908 */
[----:B------:R-:W-:-:S03]  /*1b60*/  FMUL R19, R19, R0 ;  /* 0x0000000013137220 */ /* 0x000fc60000400000 */
[----:B------:R0:W-:Y:S01]  /*1b70*/  STG.E desc[UR8][R2.64+0xc], R17 ;  /* 0x00000c1102007986 */ /* 0x0001e2000c101908 */
[----:B------:R-:W-:-:S03]  /*1b80*/  FMUL R21, R21, R0 ;  /* 0x0000000015157220 */ /* 0x000fc60000400000 */
[----:B------:R0:W-:Y:S01]  /*1b90*/  STG.E desc[UR8][R2.64+0x10], R19 ;  /* 0x0000101302007986 */ /* 0x0001e2000c101908 */
[----:B------:R-:W-:-:S03]  /*1ba0*/  FMUL R23, R23, R0 ;  /* 0x0000000017177220 */ /* 0x000fc60000400000 */
[----:B------:R0:W-:Y:S01]  /*1bb0*/  STG.E desc[UR8][R2.64+0x14], R21 ;  /* 0x0000141502007986 */ /* 0x0001e2000c101908 */
[----:B------:R-:W-:-:S03]  /*1bc0*/  FMUL R25, R25, R0 ;  /* 0x0000000019197220 */ /* 0x000fc60000400000 */
[----:B------:R0:W-:Y:S04]  /*1bd0*/  STG.E desc[UR8][R2.64+0x18], R23 ;  /* 0x0000181702007986 */ /* 0x0001e8000c101908 */
[----:B------:R0:W-:Y:S02]  /*1be0*/  STG.E desc[UR8][R2.64+0x1c], R25 ;  /* 0x00001c1902007986 */ /* 0x0001e4000c101908 */
.L_x_16:
[----:B------:R-:W-:Y:S05]  /*1bf0*/  @!P0 EXIT ;  /* 0x000000000000894d */ /* 0x000fea0003800000 */
[----:B------:R-:W-:Y:S02]  /*1c00*/  UISETP.GE.U32.AND UP0, UPT, UR6, 0x4, UPT ;  /* 0x000000040600788c */ /* 0x000fe4000bf06070 */
[----:B------:R-:W-:-:S06]  /*1c10*/  ULOP3.LUT UR4, UR4, 0x3, URZ, 0xc0, !UPT ;  /* 0x0000000304047892 */ /* 0x000fcc000f8ec0ff */
[----:B------:R-:W-:Y:S01]  /*1c20*/  ISETP.NE.AND P0, PT, RZ, UR4, PT ;  /* 0x00000004ff007c0c */ /* 0x000fe2000bf05270 */
[----:B------:R-:W-:-:S12]  /*1c30*/  BRA.U !UP0, `(.L_x_17) ;  /* 0x0000000108387547 */ /* 0x000fd8000b800000 */
[----:B------:R-:W-:-:S05]  /*1c40*/  IMAD.WIDE.U32 R6, R9, 0x4, R6 ;  /* 0x0000000409067825 */ /* 0x000fca00078e0006 */
[----:B0-----:R-:W2:Y:S04]  /*1c50*/  LDG.E R3, desc[UR8][R6.64] ;  /* 0x0000000806037981 */ /* 0x001ea8000c1e1900 */
[----:B------:R-:W3:Y:S04]  /*1c60*/  LDG.E R11, desc[UR8][R6.64+0x4] ;  /* 0x00000408060b7981 */ /* 0x000ee8000c1e1900 */
[----:B------:R-:W4:Y:S04]  /*1c70*/  LDG.E R13, desc[UR8][R6.64+0x8] ;  /* 0x00000808060d7981 */ /* 0x000f28000c1e1900 */
        /* <DEDUP_REMOVED lines=8> */
[----:B------:R1:W-:Y:S04]  /*1d00*/  STG.E desc[UR8][R6.64+0x8], R13 ;  /* 0x0000080d06007986 */ /* 0x0003e8000c101908 */
[----:B------:R1:W-:Y:S02]  /*1d10*/  STG.E desc[UR8][R6.64+0xc], R15 ;  /* 0x00000c0f06007986 */ /* 0x0003e4000c101908 */
.L_x_17:
[----:B------:R-:W-:Y:S05]  /*1d20*/  @!P0 EXIT ;  /* 0x000000000000894d */ /* 0x000fea0003800000 */
[----:B------:R-:W2:Y:S01]  /*1d30*/  LDCU.64 UR6, c[0x0][0x380] ;  /* 0x00007000ff0677ac */ /* 0x000ea20008000a00 */
[----:B------:R-:W-:Y:S01]  /*1d40*/  IMAD.WIDE.U32 R4, R9, 0x4, R4 ;  /* 0x0000000409047825 */ /* 0x000fe200078e0004 */
[----:B------:R-:W-:Y:S02]  /*1d50*/  UIADD3 UR4, UPT, UPT, -UR4, URZ, URZ ;  /* 0x000000ff04047290 */ /* 0x000fe4000fffe1ff */
[----:B--2---:R-:W-:-:S04]  /*1d60*/  IADD3 R4, P0, PT, R4, UR6, RZ ;  /* 0x0000000604047c10 */ /* 0x004fc8000ff1e0ff */
[----:B-1----:R-:W-:-:S09]  /*1d70*/  IADD3.X R7, PT, PT, R5, UR7, RZ, P0, !PT ;  /* 0x0000000705077c10 */ /* 0x002fd200087fe4ff */
.L_x_18:
[----:B01----:R-:W-:Y:S02]  /*1d80*/  MOV R2, R4 ;  /* 0x0000000400027202 */ /* 0x003fe40000000f00 */
[----:B------:R-:W-:-:S05]  /*1d90*/  MOV R3, R7 ;  /* 0x0000000700037202 */ /* 0x000fca0000000f00 */
[----:B------:R-:W2:Y:S01]  /*1da0*/  LDG.E R5, desc[UR8][R2.64] ;  /* 0x0000000802057981 */ /* 0x000ea2000c1e1900 */
[----:B------:R-:W-:Y:S01]  /*1db0*/  UIADD3 UR4, UPT, UPT, UR4, 0x1, URZ ;  /* 0x0000000104047890 */ /* 0x000fe2000fffe0ff */
[----:B------:R-:W-:-:S03]  /*1dc0*/  IADD3 R4, P0, PT, R2, 0x4, RZ ;  /* 0x0000000402047810 */ /* 0x000fc60007f1e0ff */
[----:B------:R-:W-:Y:S01]  /*1dd0*/  UISETP.NE.AND UP0, UPT, UR4, URZ, UPT ;  /* 0x000000ff0400728c */ /* 0x000fe2000bf05270 */
[----:B------:R-:W-:Y:S01]  /*1de0*/  IADD3.X R7, PT, PT, RZ, R3, RZ, P0, !PT ;  /* 0x00000003ff077210 */ /* 0x000fe200007fe4ff */
[----:B--2---:R-:W-:-:S05]  /*1df0*/  FMUL R5, R5, R0 ;  /* 0x0000000005057220 */ /* 0x004fca0000400000 */
[----:B------:R1:W-:Y:S02]  /*1e00*/  STG.E desc[UR8][R2.64], R5 ;  /* 0x0000000502007986 */ /* 0x0003e4000c101908 */
[----:B------:R-:W-:Y:S05]  /*1e10*/  BRA.U UP0, `(.L_x_18) ;  /* 0xfffffffd00d87547 */ /* 0x000fea000b83ffff */
[----:B------:R-:W-:Y:S05]  /*1e20*/  EXIT ;  /* 0x000000000000794d */ /* 0x000fea0003800000 */
        .weak           $__internal_0_$__cuda_sm20_rcp_rn_f32_slowpath
        .type           $__internal_0_$__cuda_sm20_rcp_rn_f32_slowpath,@function
        .size           $__internal_0_$__cuda_sm20_rcp_rn_f32_slowpath,(.L_x_24 - $__internal_0_$__cuda_sm20_rcp_rn_f32_slowpath)
$__internal_0_$__cuda_sm20_rcp_rn_f32_slowpath:
[----:B------:R-:W-:Y:S01]  /*1e30*/  SHF.L.U32 R2, R0, 0x1, RZ ;  /* 0x0000000100027819 */ /* 0x000fe200000006ff */
[----:B------:R-:W-:Y:S03]  /*1e40*/  BSSY.RECONVERGENT B1, `(.L_x_19) ;  /* 0x0000030000017945 */ /* 0x000fe60003800200 */
[----:B------:R-:W-:-:S04]  /*1e50*/  SHF.R.U32.HI R11, RZ, 0x18, R2 ;  /* 0x00000018ff0b7819 */ /* 0x000fc80000011602 */
[----:B------:R-:W-:-:S13]  /*1e60*/  ISETP.NE.U32.AND P0, PT, R11, RZ, PT ;  /* 0x000000ff0b00720c */ /* 0x000fda0003f05070 */
[----:B------:R-:W-:Y:S05]  /*1e70*/  @P0 BRA `(.L_x_20) ;  /* 0x0000000000280947 */ /* 0x000fea0003800000 */
[----:B------:R-:W-:-:S04]  /*1e80*/  SHF.L.U32 R2, R0, 0x1, RZ ;  /* 0x0000000100027819 */ /* 0x000fc800000006ff */
[----:B------:R-:W-:-:S13]  /*1e90*/  ISETP.NE.AND P0, PT, R2, RZ, PT ;  /* 0x000000ff0200720c */ /* 0x000fda0003f05270 */
[----:B------:R-:W-:Y:S01]  /*1ea0*/  @P0 FFMA R9, R0, 1.84467440737095516160e+19, RZ ;  /* 0x5f80000000090823 */ /* 0x000fe200000000ff */
[----:B------:R-:W-:Y:S08]  /*1eb0*/  @!P0 MUFU.RCP R3, R0 ;  /* 0x0000000000038308 */ /* 0x000ff00000001000 */
[----:B------:R-:W0:Y:S02]  /*1ec0*/  @P0 MUFU.RCP R2, R9 ;  /* 0x0000000900020308 */ /* 0x000e240000001000 */
[----:B0-----:R-:W-:-:S04]  /*1ed0*/  @P0 FFMA R10, R9, R2, -1 ;  /* 0xbf800000090a0423 */ /* 0x001fc80000000002 */
[----:B------:R-:W-:-:S04]  /*1ee0*/  @P0 FADD.FTZ R11, -R10, -RZ ;  /* 0x800000ff0a0b0221 */ /* 0x000fc80000010100 */
[----:B------:R-:W-:-:S04]  /*1ef0*/  @P0 FFMA R2, R2, R11, R2 ;  /* 0x0000000b02020223 */ /* 0x000fc80000000002 */
[----:B------:R-:W-:Y:S01]  /*1f00*/  @P0 FFMA R3, R2, 1.84467440737095516160e+19, RZ ;  /* 0x5f80000002030823 */ /* 0x000fe200000000ff */
[----:B------:R-:W-:Y:S06]  /*1f10*/  BRA `(.L_x_21) ;  /* 0x0000000000887947 */ /* 0x000fec0003800000 */
.L_x_20:
[----:B------:R-:W-:-:S04]  /*1f20*/  IADD3 R13, PT, PT, R11, -0xfd, RZ ;  /* 0xffffff030b0d7810 */ /* 0x000fc80007ffe0ff */
[----:B------:R-:W-:-:S13]  /*1f30*/  ISETP.GT.U32.AND P0, PT, R13, 0x1, PT ;  /* 0x000000010d00780c */ /* 0x000fda0003f04070 */
[----:B------:R-:W-:Y:S05]  /*1f40*/  @P0 BRA `(.L_x_22) ;  /* 0x0000000000780947 */ /* 0x000fea0003800000 */
[----:B------:R-:W-:Y:S01]  /*1f50*/  LOP3.LUT R2, R0, 0x7fffff, RZ, 0xc0, !PT ;  /* 0x007fffff00027812 */ /* 0x000fe200078ec0ff */
[----:B------:R-:W-:-:S03]  /*1f60*/  HFMA2 R12, -RZ, RZ, 0, 1.78813934326171875e-07 ;  /* 0x00000003ff0c7431 */ /* 0x000fc600000001ff */
[----:B------:R-:W-:-:S04]  /*1f70*/  LOP3.LUT R2, R2, 0x3f800000, RZ, 0xfc, !PT ;  /* 0x3f80000002027812 */ /* 0x000fc800078efcff */
[----:B------:R-:W0:Y:S01]  /*1f80*/  MUFU.RCP R3, R2 ;  /* 0x0000000200037308 */ /* 0x000e220000001000 */
[----:B------:R-:W-:Y:S01]  /*1f90*/  SHF.L.U32 R12, R12, R13, RZ ;  /* 0x0000000d0c0c7219 */ /* 0x000fe200000006ff */
[----:B0-----:R-:W-:-:S04]  /*1fa0*/  FFMA R9, R2, R3, -1 ;  /* 0xbf80000002097423 */ /* 0x001fc80000000003 */
[----:B------:R-:W-:-:S04]  /*1fb0*/  FADD.FTZ R10, -R9, -RZ ;  /* 0x800000ff090a7221 */ /* 0x000fc80000010100 */
[CCC-:B------:R-:W-:Y:S01]  /*1fc0*/  FFMA.RM R9, R3.reuse, R10.reuse, R3.reuse ;  /* 0x0000000a03097223 */ /* 0x1c0fe20000004003 */
[----:B------:R-:W-:-:S04]  /*1fd0*/  FFMA.RP R10, R3, R10, R3 ;  /* 0x0000000a030a7223 */ /* 0x000fc80000008003 */
[C---:B------:R-:W-:Y:S02]  /*1fe0*/  LOP3.LUT R3, R9.reuse, 0x7fffff, RZ, 0xc0, !PT ;  /* 0x007fffff09037812 */ /* 0x040fe400078ec0ff */
[----:B------:R-:W-:Y:S02]  /*1ff0*/  FSETP.NEU.FTZ.AND P0, PT, R9, R10, PT ;  /* 0x0000000a0900720b */ /* 0x000fe40003f1d000 */
[----:B------:R-:W-:Y:S02]  /*2000*/  LOP3.LUT R3, R3, 0x800000, RZ, 0xfc, !PT ;  /* 0x0080000003037812 */ /* 0x000fe400078efcff */
[----:B------:R-:W-:Y:S02]  /*2010*/  SEL R9, RZ, 0xffffffff, !P0 ;  /* 0xffffffffff097807 */ /* 0x000fe40004000000 */
[----:B------:R-:W-:Y:S02]  /*2020*/  LOP3.LUT R12, R12, R3, RZ, 0xc0, !PT ;  /* 0x000000030c0c7212 */ /* 0x000fe400078ec0ff */
[----:B------:R-:W-:-:S02]  /*2030*/  IADD3 R2, PT, PT, -R9, RZ, RZ ;  /* 0x000000ff09027210 */ /* 0x000fc40007ffe1ff */
[-C--:B------:R-:W-:Y:S02]  /*2040*/  SHF.R.U32.HI R12, RZ, R13.reuse, R12 ;  /* 0x0000000dff0c7219 */ /* 0x080fe4000001160c */
[----:B------:R-:W-:Y:S02]  /*2050*/  LOP3.LUT P1, RZ, R2, R13, R3, 0xf8, !PT ;  /* 0x0000000d02ff7212 */ /* 0x000fe4000782f803 */
[C---:B------:R-:W-:Y:S02]  /*2060*/  LOP3.LUT P0, RZ, R12.reuse, 0x1, RZ, 0xc0, !PT ;  /* 0x000000010cff7812 */ /* 0x040fe4000780c0ff */
[----:B------:R-:W-:-:S04]  /*2070*/  LOP3.LUT P2, RZ, R12, 0x2, RZ, 0xc0, !PT ;  /* 0x000000020cff7812 */ /* 0x000fc8000784c0ff */
[----:B------:R-:W-:Y:S02]  /*2080*/  PLOP3.LUT P0, PT, P0, P1, P2, 0xe0, 0x0 ;  /* 0x000000000000781c */ /* 0x000fe40000703c20 */
[----:B------:R-:W-:Y:S02]  /*2090*/  LOP3.LUT P1, RZ, R0, 0x7fffff, RZ, 0xc0, !PT ;  /* 0x007fffff00ff7812 */ /* 0x000fe4000782c0ff */
[----:B------:R-:W-:-:S04]  /*20a0*/  SEL R2, RZ, 0x1, !P0 ;  /* 0x00000001ff027807 */ /* 0x000fc80004000000 */
[----:B------:R-:W-:-:S04]  /*20b0*/  IADD3 R2, PT, PT, -R2, RZ, RZ ;  /* 0x000000ff02027210 */ /* 0x000fc80007ffe1ff */
[----:B------:R-:W-:Y:S02]  /*20c0*/  ISETP.GE.AND P0, PT, R2, RZ, PT ;  /* 0x000000ff0200720c */ /* 0x000fe40003f06270 */
[----:B------:R-:W-:-:S04]  /*20d0*/  IADD3 R2, PT, PT, R11, -0xfc, RZ ;  /* 0xffffff040b027810 */ /* 0x000fc80007ffe0ff */
[----:B------:R-:W-:-:S07]  /*20e0*/  SHF.R.U32.HI R3, RZ, R2, R3 ;  /* 0x00000002ff037219 */ /* 0x000fce0000011603 */
[----:B------:R-:W-:-:S04]  /*20f0*/  @!P0 IADD3 R3, PT, PT, R3, 0x1, RZ ;  /* 0x0000000103038810 */ /* 0x000fc80007ffe0ff */
[----:B------:R-:W-:-:S04]  /*2100*/  @!P1 SHF.L.U32 R3, R3, 0x1, RZ ;  /* 0x0000000103039819 */ /* 0x000fc800000006ff */
[----:B------:R-:W-:Y:S01]  /*2110*/  LOP3.LUT R3, R3, 0x80000000, R0, 0xf8, !PT ;  /* 0x8000000003037812 */ /* 0x000fe200078ef800 */
[----:B------:R-:W-:Y:S06]  /*2120*/  BRA `(.L_x_21) ;  /* 0x0000000000047947 */ /* 0x000fec0003800000 */
.L_x_22:
[----:B------:R0:W1:Y:S02]  /*2130*/  MUFU.RCP R3, R0 ;  /* 0x0000000000037308 */ /* 0x0000640000001000 */
.L_x_21:
[----:B------:R-:W-:Y:S05]  /*2140*/  BSYNC.RECONVERGENT B1 ;  /* 0x0000000000017941 */ /* 0x000fea0003800200 */
.L_x_19:
[----:B------:R-:W-:-:S04]  /*2150*/  MOV R9, 0x0 ;  /* 0x0000000000097802 */ /* 0x000fc80000000f00 */
[----:B01----:R-:W-:Y:S05]  /*2160*/  RET.REL.NODEC R8 `(_ZN6mast3r4cuda14softmax_kernelEPfii) ;  /* 0xffffffdc08a47950 */ /* 0x003fea0003c3ffff */
.L_x_23:
[----:B------:R-:W-:-:S00]  /*2170*/  BRA `(.L_x_23) ;  /* 0xfffffffc00fc7947 */ /* 0x000fc0000383ffff */
[----:B------:R-:W-:-:S00]  /*2180*/  NOP ;  /* 0x0000000000007918 */ /* 0x000fc00000000000 */
[----:B------:R-:W-:-:S00]  /*2190*/  NOP ;  /* 0x0000000000007918 */ /* 0x000fc00000000000 */
[----:B------:R-:W-:-:S00]  /*21a0*/  NOP ;  /* 0x0000000000007918 */ /* 0x000fc00000000000 */
[----:B------:R-:W-:-:S00]  /*21b0*/  NOP ;  /* 0x0000000000007918 */ /* 0x000fc00000000000 */
[----:B------:R-:W-:-:S00]  /*21c0*/  NOP ;  /* 0x0000000000007918 */ /* 0x000fc00000000000 */
[----:B------:R-:W-:-:S00]  /*21d0*/  NOP ;  /* 0x0000000000007918 */ /* 0x000fc00000000000 */
[----:B------:R-:W-:-:S00]  /*21e0*/  NOP ;  /* 0x0000000000007918 */ /* 0x000fc00000000000 */
[----:B------:R-:W-:-:S00]  /*21f0*/  NOP ;  /* 0x0000000000007918 */ /* 0x000fc00000000000 */
.L_x_24:


//--------------------- .nv.shared.reserved.0     --------------------------
	.section	.nv.shared.reserved.0,"aw",@nobits
	.weak		__nv_reservedSMEM_offset_0_alias
	.size		__nv_reservedSMEM_offset_0_alias, 0, 64
	.other		__nv_reservedSMEM_offset_0_alias,@"STO_CUDA_RESERVED_SHARED STV_DEFAULT"
__nv_reservedSMEM_offset_0_alias:
	.zero		0
	.zero		64


//--------------------- .nv.constant0._ZN6mast3r4cuda14softmax_kernelEPfii --------------------------
	.section	.nv.constant0._ZN6mast3r4cuda14softmax_kernelEPfii,"a",@progbits
	.sectionflags	@""
	.align	4
.nv.constant0._ZN6mast3r4cuda14softmax_kernelEPfii:
	.zero		912


//--------------------- SYMBOLS --------------------------

	.type		.nv.reservedSmem.offset0,@object
	.size		.nv.reservedSmem.offset0,0x4
